//
// Generated by NVIDIA NVVM Compiler
//
// Compiler Build ID: CL-36424714
// Cuda compilation tools, release 13.0, V13.0.88
// Based on NVVM 20.0.0
//

.version 9.0
.target sm_100
.address_size 64

	// .globl	_Z6matmulP6__halfS0_S0_iiiff
.extern .func  (.param .b32 func_retval0) vprintf
(
	.param .b64 vprintf_param_0,
	.param .b64 vprintf_param_1
)
;
.extern .shared .align 16 .b8 shared_storage[];
.global .align 1 .b8 $str[13] = {118, 97, 108, 117, 101, 32, 111, 102, 32, 83, 67, 10};
.global .align 1 .b8 $str$1[7] = {37, 102, 32, 32, 32, 32};
.global .align 1 .b8 $str$2[2] = {10};

.visible .entry _Z6matmulP6__halfS0_S0_iiiff(
	.param .u64 .ptr .align 1 _Z6matmulP6__halfS0_S0_iiiff_param_0,
	.param .u64 .ptr .align 1 _Z6matmulP6__halfS0_S0_iiiff_param_1,
	.param .u64 .ptr .align 1 _Z6matmulP6__halfS0_S0_iiiff_param_2,
	.param .u32 _Z6matmulP6__halfS0_S0_iiiff_param_3,
	.param .u32 _Z6matmulP6__halfS0_S0_iiiff_param_4,
	.param .u32 _Z6matmulP6__halfS0_S0_iiiff_param_5,
	.param .f32 _Z6matmulP6__halfS0_S0_iiiff_param_6,
	.param .f32 _Z6matmulP6__halfS0_S0_iiiff_param_7
)
{
	.local .align 8 .b8 	__local_depot0[8];
	.reg .b64 	%SP;
	.reg .b64 	%SPL;
	.reg .pred 	%p<4>;
	.reg .b16 	%rs<79>;
	.reg .b32 	%r<575>;
	.reg .b32 	%f<282>;
	.reg .b64 	%rd<157>;
	.reg .b64 	%fd<17>;

	mov.u64 	%SPL, __local_depot0;
	cvta.local.u64 	%SP, %SPL;
	ld.param.u64 	%rd4, [_Z6matmulP6__halfS0_S0_iiiff_param_0];
	ld.param.u64 	%rd5, [_Z6matmulP6__halfS0_S0_iiiff_param_1];
	ld.param.u32 	%r20, [_Z6matmulP6__halfS0_S0_iiiff_param_5];
	cvta.to.global.u64 	%rd6, %rd4;
	cvta.to.global.u64 	%rd7, %rd5;
	mov.u32 	%r1, %ctaid.y;
	mov.u32 	%r2, %tid.x;
	mov.u32 	%r21, %tid.y;
	mov.u32 	%r22, %tid.z;
	shl.b32 	%r3, %r22, 6;
	shl.b32 	%r4, %r21, 5;
	add.s32 	%r24, %r4, %r2;
	add.s32 	%r5, %r24, %r3;
	shr.u32 	%r26, %r5, 5;
	and.b32  	%r27, %r2, 31;
	shl.b32 	%r28, %r2, 4;
	and.b32  	%r29, %r28, 256;
	and.b32  	%r6, %r2, 15;
	or.b32  	%r30, %r29, %r6;
	shl.b32 	%r31, %r1, 7;
	add.s32 	%r32, %r26, 4;
	add.s32 	%r33, %r26, 12;
	and.b32  	%r34, %r5, 130560;
	cvt.u16.u32 	%rs1, %r24;
	cvt.u16.u32 	%rs2, %r3;
	and.b16  	%rs3, %rs1, %rs2;
	xor.b16  	%rs4, %rs1, %rs2;
	shr.u16 	%rs5, %rs4, 1;
	add.s16 	%rs6, %rs3, %rs5;
	cvt.u32.u16 	%r35, %rs6;
	and.b32  	%r36, %r35, 240;
	or.b32  	%r37, %r30, %r34;
	or.b32  	%r38, %r37, %r36;
	shl.b32 	%r39, %r38, 1;
	mov.u32 	%r40, shared_storage;
	add.s32 	%r41, %r40, %r39;
	add.s32 	%r42, %r31, %r26;
	mad.lo.s32 	%r43, %r42, %r20, %r27;
	mul.wide.s32 	%rd8, %r43, 2;
	add.s64 	%rd9, %rd6, %rd8;
	ld.global.u16 	%rs7, [%rd9];
	st.shared.u16 	[%r41], %rs7;
	shl.b32 	%r44, %r32, 5;
	and.b32  	%r45, %r44, 2147483136;
	shl.b32 	%r46, %r32, 4;
	and.b32  	%r47, %r46, 240;
	or.b32  	%r48, %r30, %r45;
	or.b32  	%r49, %r48, %r47;
	shl.b32 	%r50, %r49, 1;
	add.s32 	%r51, %r40, %r50;
	add.s32 	%r52, %r42, 4;
	mad.lo.s32 	%r53, %r52, %r20, %r27;
	mul.wide.s32 	%rd10, %r53, 2;
	add.s64 	%rd11, %rd6, %rd10;
	ld.global.u16 	%rs8, [%rd11];
	st.shared.u16 	[%r51], %rs8;
	and.b32  	%r54, %r5, 130816;
	add.s32 	%r55, %r54, 256;
	and.b32  	%r56, %r55, 261632;
	xor.b32  	%r57, %r36, 128;
	or.b32  	%r58, %r30, %r56;
	or.b32  	%r59, %r58, %r57;
	shl.b32 	%r60, %r59, 1;
	add.s32 	%r61, %r40, %r60;
	add.s32 	%r62, %r42, 8;
	mad.lo.s32 	%r63, %r62, %r20, %r27;
	mul.wide.s32 	%rd12, %r63, 2;
	add.s64 	%rd13, %rd6, %rd12;
	ld.global.u16 	%rs9, [%rd13];
	st.shared.u16 	[%r61], %rs9;
	shl.b32 	%r64, %r33, 5;
	and.b32  	%r65, %r64, 2147483136;
	shl.b32 	%r66, %r33, 4;
	and.b32  	%r67, %r66, 240;
	or.b32  	%r68, %r30, %r65;
	or.b32  	%r69, %r68, %r67;
	shl.b32 	%r70, %r69, 1;
	add.s32 	%r71, %r40, %r70;
	add.s32 	%r72, %r42, 12;
	mad.lo.s32 	%r73, %r72, %r20, %r27;
	mul.wide.s32 	%rd14, %r73, 2;
	add.s64 	%rd15, %rd6, %rd14;
	ld.global.u16 	%rs10, [%rd15];
	st.shared.u16 	[%r71], %rs10;
	add.s32 	%r74, %r42, 16;
	mad.lo.s32 	%r75, %r74, %r20, %r27;
	mul.wide.s32 	%rd16, %r75, 2;
	add.s64 	%rd17, %rd6, %rd16;
	ld.global.u16 	%rs11, [%rd17];
	st.shared.u16 	[%r41+1024], %rs11;
	and.b32  	%r76, %r5, 130944;
	add.s32 	%r77, %r76, 640;
	and.b32  	%r78, %r77, 261632;
	or.b32  	%r79, %r30, %r78;
	or.b32  	%r80, %r79, %r47;
	shl.b32 	%r81, %r80, 1;
	add.s32 	%r82, %r40, %r81;
	add.s32 	%r83, %r42, 20;
	mad.lo.s32 	%r84, %r83, %r20, %r27;
	mul.wide.s32 	%rd18, %r84, 2;
	add.s64 	%rd19, %rd6, %rd18;
	ld.global.u16 	%rs12, [%rd19];
	st.shared.u16 	[%r82], %rs12;
	add.s32 	%r85, %r54, 768;
	and.b32  	%r86, %r85, 261632;
	or.b32  	%r87, %r30, %r86;
	or.b32  	%r88, %r87, %r57;
	shl.b32 	%r89, %r88, 1;
	add.s32 	%r90, %r40, %r89;
	add.s32 	%r91, %r42, 24;
	mad.lo.s32 	%r92, %r91, %r20, %r27;
	mul.wide.s32 	%rd20, %r92, 2;
	add.s64 	%rd21, %rd6, %rd20;
	ld.global.u16 	%rs13, [%rd21];
	st.shared.u16 	[%r90], %rs13;
	add.s32 	%r93, %r76, 896;
	and.b32  	%r94, %r93, 261632;
	or.b32  	%r95, %r30, %r94;
	or.b32  	%r96, %r95, %r67;
	shl.b32 	%r97, %r96, 1;
	add.s32 	%r98, %r40, %r97;
	add.s32 	%r99, %r42, 28;
	mad.lo.s32 	%r100, %r99, %r20, %r27;
	mul.wide.s32 	%rd22, %r100, 2;
	add.s64 	%rd23, %rd6, %rd22;
	ld.global.u16 	%rs14, [%rd23];
	st.shared.u16 	[%r98], %rs14;
	add.s32 	%r101, %r42, 32;
	mad.lo.s32 	%r102, %r101, %r20, %r27;
	mul.wide.s32 	%rd24, %r102, 2;
	add.s64 	%rd25, %rd6, %rd24;
	ld.global.u16 	%rs15, [%rd25];
	st.shared.u16 	[%r41+2048], %rs15;
	add.s32 	%r103, %r76, 1152;
	and.b32  	%r104, %r103, 261632;
	or.b32  	%r105, %r30, %r104;
	or.b32  	%r106, %r105, %r47;
	shl.b32 	%r107, %r106, 1;
	add.s32 	%r108, %r40, %r107;
	add.s32 	%r109, %r42, 36;
	mad.lo.s32 	%r110, %r109, %r20, %r27;
	mul.wide.s32 	%rd26, %r110, 2;
	add.s64 	%rd27, %rd6, %rd26;
	ld.global.u16 	%rs16, [%rd27];
	st.shared.u16 	[%r108], %rs16;
	add.s32 	%r111, %r54, 1280;
	and.b32  	%r112, %r111, 261632;
	or.b32  	%r113, %r30, %r112;
	or.b32  	%r114, %r113, %r57;
	shl.b32 	%r115, %r114, 1;
	add.s32 	%r116, %r40, %r115;
	add.s32 	%r117, %r42, 40;
	mad.lo.s32 	%r118, %r117, %r20, %r27;
	mul.wide.s32 	%rd28, %r118, 2;
	add.s64 	%rd29, %rd6, %rd28;
	ld.global.u16 	%rs17, [%rd29];
	st.shared.u16 	[%r116], %rs17;
	add.s32 	%r119, %r76, 1408;
	and.b32  	%r120, %r119, 261632;
	or.b32  	%r121, %r30, %r120;
	or.b32  	%r122, %r121, %r67;
	shl.b32 	%r123, %r122, 1;
	add.s32 	%r124, %r40, %r123;
	add.s32 	%r125, %r42, 44;
	mad.lo.s32 	%r126, %r125, %r20, %r27;
	mul.wide.s32 	%rd30, %r126, 2;
	add.s64 	%rd31, %rd6, %rd30;
	ld.global.u16 	%rs18, [%rd31];
	st.shared.u16 	[%r124], %rs18;
	add.s32 	%r127, %r42, 48;
	mad.lo.s32 	%r128, %r127, %r20, %r27;
	mul.wide.s32 	%rd32, %r128, 2;
	add.s64 	%rd33, %rd6, %rd32;
	ld.global.u16 	%rs19, [%rd33];
	st.shared.u16 	[%r41+3072], %rs19;
	add.s32 	%r129, %r76, 1664;
	and.b32  	%r130, %r129, 261632;
	or.b32  	%r131, %r30, %r130;
	or.b32  	%r132, %r131, %r47;
	shl.b32 	%r133, %r132, 1;
	add.s32 	%r134, %r40, %r133;
	add.s32 	%r135, %r42, 52;
	mad.lo.s32 	%r136, %r135, %r20, %r27;
	mul.wide.s32 	%rd34, %r136, 2;
	add.s64 	%rd35, %rd6, %rd34;
	ld.global.u16 	%rs20, [%rd35];
	st.shared.u16 	[%r134], %rs20;
	add.s32 	%r137, %r54, 1792;
	and.b32  	%r138, %r137, 261632;
	or.b32  	%r139, %r30, %r138;
	or.b32  	%r140, %r139, %r57;
	shl.b32 	%r141, %r140, 1;
	add.s32 	%r142, %r40, %r141;
	add.s32 	%r143, %r42, 56;
	mad.lo.s32 	%r144, %r143, %r20, %r27;
	mul.wide.s32 	%rd36, %r144, 2;
	add.s64 	%rd37, %rd6, %rd36;
	ld.global.u16 	%rs21, [%rd37];
	st.shared.u16 	[%r142], %rs21;
	add.s32 	%r145, %r76, 1920;
	and.b32  	%r146, %r145, 261632;
	or.b32  	%r147, %r30, %r146;
	or.b32  	%r148, %r147, %r67;
	shl.b32 	%r149, %r148, 1;
	add.s32 	%r150, %r40, %r149;
	add.s32 	%r151, %r42, 60;
	mad.lo.s32 	%r152, %r151, %r20, %r27;
	mul.wide.s32 	%rd38, %r152, 2;
	add.s64 	%rd39, %rd6, %rd38;
	ld.global.u16 	%rs22, [%rd39];
	st.shared.u16 	[%r150], %rs22;
	add.s32 	%r153, %r42, 64;
	mad.lo.s32 	%r154, %r153, %r20, %r27;
	mul.wide.s32 	%rd40, %r154, 2;
	add.s64 	%rd41, %rd6, %rd40;
	ld.global.u16 	%rs23, [%rd41];
	st.shared.u16 	[%r41+4096], %rs23;
	add.s32 	%r155, %r76, 2176;
	and.b32  	%r156, %r155, 261632;
	or.b32  	%r157, %r30, %r156;
	or.b32  	%r158, %r157, %r47;
	shl.b32 	%r159, %r158, 1;
	add.s32 	%r160, %r40, %r159;
	add.s32 	%r161, %r42, 68;
	mad.lo.s32 	%r162, %r161, %r20, %r27;
	mul.wide.s32 	%rd42, %r162, 2;
	add.s64 	%rd43, %rd6, %rd42;
	ld.global.u16 	%rs24, [%rd43];
	st.shared.u16 	[%r160], %rs24;
	add.s32 	%r163, %r54, 2304;
	and.b32  	%r164, %r163, 261632;
	or.b32  	%r165, %r30, %r164;
	or.b32  	%r166, %r165, %r57;
	shl.b32 	%r167, %r166, 1;
	add.s32 	%r168, %r40, %r167;
	add.s32 	%r169, %r42, 72;
	mad.lo.s32 	%r170, %r169, %r20, %r27;
	mul.wide.s32 	%rd44, %r170, 2;
	add.s64 	%rd45, %rd6, %rd44;
	ld.global.u16 	%rs25, [%rd45];
	st.shared.u16 	[%r168], %rs25;
	add.s32 	%r171, %r76, 2432;
	and.b32  	%r172, %r171, 261632;
	or.b32  	%r173, %r30, %r172;
	or.b32  	%r174, %r173, %r67;
	shl.b32 	%r175, %r174, 1;
	add.s32 	%r176, %r40, %r175;
	add.s32 	%r177, %r42, 76;
	mad.lo.s32 	%r178, %r177, %r20, %r27;
	mul.wide.s32 	%rd46, %r178, 2;
	add.s64 	%rd47, %rd6, %rd46;
	ld.global.u16 	%rs26, [%rd47];
	st.shared.u16 	[%r176], %rs26;
	add.s32 	%r179, %r42, 80;
	mad.lo.s32 	%r180, %r179, %r20, %r27;
	mul.wide.s32 	%rd48, %r180, 2;
	add.s64 	%rd49, %rd6, %rd48;
	ld.global.u16 	%rs27, [%rd49];
	st.shared.u16 	[%r41+5120], %rs27;
	add.s32 	%r181, %r76, 2688;
	and.b32  	%r182, %r181, 261632;
	or.b32  	%r183, %r30, %r182;
	or.b32  	%r184, %r183, %r47;
	shl.b32 	%r185, %r184, 1;
	add.s32 	%r186, %r40, %r185;
	add.s32 	%r187, %r42, 84;
	mad.lo.s32 	%r188, %r187, %r20, %r27;
	mul.wide.s32 	%rd50, %r188, 2;
	add.s64 	%rd51, %rd6, %rd50;
	ld.global.u16 	%rs28, [%rd51];
	st.shared.u16 	[%r186], %rs28;
	add.s32 	%r189, %r54, 2816;
	and.b32  	%r190, %r189, 261632;
	or.b32  	%r191, %r30, %r190;
	or.b32  	%r192, %r191, %r57;
	shl.b32 	%r193, %r192, 1;
	add.s32 	%r194, %r40, %r193;
	add.s32 	%r195, %r42, 88;
	mad.lo.s32 	%r196, %r195, %r20, %r27;
	mul.wide.s32 	%rd52, %r196, 2;
	add.s64 	%rd53, %rd6, %rd52;
	ld.global.u16 	%rs29, [%rd53];
	st.shared.u16 	[%r194], %rs29;
	add.s32 	%r197, %r76, 2944;
	and.b32  	%r198, %r197, 261632;
	or.b32  	%r199, %r30, %r198;
	or.b32  	%r200, %r199, %r67;
	shl.b32 	%r201, %r200, 1;
	add.s32 	%r202, %r40, %r201;
	add.s32 	%r203, %r42, 92;
	mad.lo.s32 	%r204, %r203, %r20, %r27;
	mul.wide.s32 	%rd54, %r204, 2;
	add.s64 	%rd55, %rd6, %rd54;
	ld.global.u16 	%rs30, [%rd55];
	st.shared.u16 	[%r202], %rs30;
	add.s32 	%r205, %r42, 96;
	mad.lo.s32 	%r206, %r205, %r20, %r27;
	mul.wide.s32 	%rd56, %r206, 2;
	add.s64 	%rd57, %rd6, %rd56;
	ld.global.u16 	%rs31, [%rd57];
	st.shared.u16 	[%r41+6144], %rs31;
	add.s32 	%r207, %r76, 3200;
	and.b32  	%r208, %r207, 261632;
	or.b32  	%r209, %r30, %r208;
	or.b32  	%r210, %r209, %r47;
	shl.b32 	%r211, %r210, 1;
	add.s32 	%r212, %r40, %r211;
	add.s32 	%r213, %r42, 100;
	mad.lo.s32 	%r214, %r213, %r20, %r27;
	mul.wide.s32 	%rd58, %r214, 2;
	add.s64 	%rd59, %rd6, %rd58;
	ld.global.u16 	%rs32, [%rd59];
	st.shared.u16 	[%r212], %rs32;
	add.s32 	%r215, %r54, 3328;
	and.b32  	%r216, %r215, 261632;
	or.b32  	%r217, %r30, %r216;
	or.b32  	%r218, %r217, %r57;
	shl.b32 	%r219, %r218, 1;
	add.s32 	%r220, %r40, %r219;
	add.s32 	%r221, %r42, 104;
	mad.lo.s32 	%r222, %r221, %r20, %r27;
	mul.wide.s32 	%rd60, %r222, 2;
	add.s64 	%rd61, %rd6, %rd60;
	ld.global.u16 	%rs33, [%rd61];
	st.shared.u16 	[%r220], %rs33;
	add.s32 	%r223, %r76, 3456;
	and.b32  	%r224, %r223, 261632;
	or.b32  	%r225, %r30, %r224;
	or.b32  	%r226, %r225, %r67;
	shl.b32 	%r227, %r226, 1;
	add.s32 	%r228, %r40, %r227;
	add.s32 	%r229, %r42, 108;
	mad.lo.s32 	%r230, %r229, %r20, %r27;
	mul.wide.s32 	%rd62, %r230, 2;
	add.s64 	%rd63, %rd6, %rd62;
	ld.global.u16 	%rs34, [%rd63];
	st.shared.u16 	[%r228], %rs34;
	add.s32 	%r231, %r42, 112;
	mad.lo.s32 	%r232, %r231, %r20, %r27;
	mul.wide.s32 	%rd64, %r232, 2;
	add.s64 	%rd65, %rd6, %rd64;
	ld.global.u16 	%rs35, [%rd65];
	st.shared.u16 	[%r41+7168], %rs35;
	add.s32 	%r233, %r76, 3712;
	and.b32  	%r234, %r233, 261632;
	or.b32  	%r235, %r30, %r234;
	or.b32  	%r236, %r235, %r47;
	shl.b32 	%r237, %r236, 1;
	add.s32 	%r238, %r40, %r237;
	add.s32 	%r239, %r42, 116;
	mad.lo.s32 	%r240, %r239, %r20, %r27;
	mul.wide.s32 	%rd66, %r240, 2;
	add.s64 	%rd67, %rd6, %rd66;
	ld.global.u16 	%rs36, [%rd67];
	st.shared.u16 	[%r238], %rs36;
	add.s32 	%r241, %r54, 3840;
	and.b32  	%r242, %r241, 261632;
	or.b32  	%r243, %r30, %r242;
	or.b32  	%r244, %r243, %r57;
	shl.b32 	%r245, %r244, 1;
	add.s32 	%r246, %r40, %r245;
	add.s32 	%r247, %r42, 120;
	mad.lo.s32 	%r248, %r247, %r20, %r27;
	mul.wide.s32 	%rd68, %r248, 2;
	add.s64 	%rd69, %rd6, %rd68;
	ld.global.u16 	%rs37, [%rd69];
	st.shared.u16 	[%r246], %rs37;
	add.s32 	%r249, %r76, 3968;
	and.b32  	%r250, %r249, 261632;
	or.b32  	%r251, %r30, %r250;
	or.b32  	%r252, %r251, %r67;
	shl.b32 	%r253, %r252, 1;
	add.s32 	%r254, %r40, %r253;
	add.s32 	%r255, %r42, 124;
	mad.lo.s32 	%r256, %r255, %r20, %r27;
	mul.wide.s32 	%rd70, %r256, 2;
	add.s64 	%rd71, %rd6, %rd70;
	ld.global.u16 	%rs38, [%rd71];
	st.shared.u16 	[%r254], %rs38;
	mov.u32 	%r257, %ctaid.x;
	shl.b32 	%r7, %r257, 7;
	add.s32 	%r258, %r7, %r26;
	mad.lo.s32 	%r259, %r258, %r20, %r27;
	mul.wide.s32 	%rd72, %r259, 2;
	add.s64 	%rd73, %rd7, %rd72;
	ld.global.u16 	%rs39, [%rd73];
	st.shared.u16 	[%r41+8192], %rs39;
	add.s32 	%r260, %r258, 4;
	mad.lo.s32 	%r261, %r260, %r20, %r27;
	mul.wide.s32 	%rd74, %r261, 2;
	add.s64 	%rd75, %rd7, %rd74;
	ld.global.u16 	%rs40, [%rd75];
	st.shared.u16 	[%r51+8192], %rs40;
	add.s32 	%r262, %r258, 8;
	mad.lo.s32 	%r263, %r262, %r20, %r27;
	mul.wide.s32 	%rd76, %r263, 2;
	add.s64 	%rd77, %rd7, %rd76;
	ld.global.u16 	%rs41, [%rd77];
	st.shared.u16 	[%r61+8192], %rs41;
	add.s32 	%r264, %r258, 12;
	mad.lo.s32 	%r265, %r264, %r20, %r27;
	mul.wide.s32 	%rd78, %r265, 2;
	add.s64 	%rd79, %rd7, %rd78;
	ld.global.u16 	%rs42, [%rd79];
	st.shared.u16 	[%r71+8192], %rs42;
	add.s32 	%r266, %r258, 16;
	mad.lo.s32 	%r267, %r266, %r20, %r27;
	mul.wide.s32 	%rd80, %r267, 2;
	add.s64 	%rd81, %rd7, %rd80;
	ld.global.u16 	%rs43, [%rd81];
	st.shared.u16 	[%r41+9216], %rs43;
	add.s32 	%r268, %r258, 20;
	mad.lo.s32 	%r269, %r268, %r20, %r27;
	mul.wide.s32 	%rd82, %r269, 2;
	add.s64 	%rd83, %rd7, %rd82;
	ld.global.u16 	%rs44, [%rd83];
	st.shared.u16 	[%r82+8192], %rs44;
	add.s32 	%r270, %r258, 24;
	mad.lo.s32 	%r271, %r270, %r20, %r27;
	mul.wide.s32 	%rd84, %r271, 2;
	add.s64 	%rd85, %rd7, %rd84;
	ld.global.u16 	%rs45, [%rd85];
	st.shared.u16 	[%r90+8192], %rs45;
	add.s32 	%r272, %r258, 28;
	mad.lo.s32 	%r273, %r272, %r20, %r27;
	mul.wide.s32 	%rd86, %r273, 2;
	add.s64 	%rd87, %rd7, %rd86;
	ld.global.u16 	%rs46, [%rd87];
	st.shared.u16 	[%r98+8192], %rs46;
	add.s32 	%r274, %r258, 32;
	mad.lo.s32 	%r275, %r274, %r20, %r27;
	mul.wide.s32 	%rd88, %r275, 2;
	add.s64 	%rd89, %rd7, %rd88;
	ld.global.u16 	%rs47, [%rd89];
	st.shared.u16 	[%r41+10240], %rs47;
	add.s32 	%r276, %r258, 36;
	mad.lo.s32 	%r277, %r276, %r20, %r27;
	mul.wide.s32 	%rd90, %r277, 2;
	add.s64 	%rd91, %rd7, %rd90;
	ld.global.u16 	%rs48, [%rd91];
	st.shared.u16 	[%r108+8192], %rs48;
	add.s32 	%r278, %r258, 40;
	mad.lo.s32 	%r279, %r278, %r20, %r27;
	mul.wide.s32 	%rd92, %r279, 2;
	add.s64 	%rd93, %rd7, %rd92;
	ld.global.u16 	%rs49, [%rd93];
	st.shared.u16 	[%r116+8192], %rs49;
	add.s32 	%r280, %r258, 44;
	mad.lo.s32 	%r281, %r280, %r20, %r27;
	mul.wide.s32 	%rd94, %r281, 2;
	add.s64 	%rd95, %rd7, %rd94;
	ld.global.u16 	%rs50, [%rd95];
	st.shared.u16 	[%r124+8192], %rs50;
	add.s32 	%r282, %r258, 48;
	mad.lo.s32 	%r283, %r282, %r20, %r27;
	mul.wide.s32 	%rd96, %r283, 2;
	add.s64 	%rd97, %rd7, %rd96;
	ld.global.u16 	%rs51, [%rd97];
	st.shared.u16 	[%r41+11264], %rs51;
	add.s32 	%r284, %r258, 52;
	mad.lo.s32 	%r285, %r284, %r20, %r27;
	mul.wide.s32 	%rd98, %r285, 2;
	add.s64 	%rd99, %rd7, %rd98;
	ld.global.u16 	%rs52, [%rd99];
	st.shared.u16 	[%r134+8192], %rs52;
	add.s32 	%r286, %r258, 56;
	mad.lo.s32 	%r287, %r286, %r20, %r27;
	mul.wide.s32 	%rd100, %r287, 2;
	add.s64 	%rd101, %rd7, %rd100;
	ld.global.u16 	%rs53, [%rd101];
	st.shared.u16 	[%r142+8192], %rs53;
	add.s32 	%r288, %r258, 60;
	mad.lo.s32 	%r289, %r288, %r20, %r27;
	mul.wide.s32 	%rd102, %r289, 2;
	add.s64 	%rd103, %rd7, %rd102;
	ld.global.u16 	%rs54, [%rd103];
	st.shared.u16 	[%r150+8192], %rs54;
	add.s32 	%r290, %r258, 64;
	mad.lo.s32 	%r291, %r290, %r20, %r27;
	mul.wide.s32 	%rd104, %r291, 2;
	add.s64 	%rd105, %rd7, %rd104;
	ld.global.u16 	%rs55, [%rd105];
	st.shared.u16 	[%r41+12288], %rs55;
	add.s32 	%r292, %r258, 68;
	mad.lo.s32 	%r293, %r292, %r20, %r27;
	mul.wide.s32 	%rd106, %r293, 2;
	add.s64 	%rd107, %rd7, %rd106;
	ld.global.u16 	%rs56, [%rd107];
	st.shared.u16 	[%r160+8192], %rs56;
	add.s32 	%r294, %r258, 72;
	mad.lo.s32 	%r295, %r294, %r20, %r27;
	mul.wide.s32 	%rd108, %r295, 2;
	add.s64 	%rd109, %rd7, %rd108;
	ld.global.u16 	%rs57, [%rd109];
	st.shared.u16 	[%r168+8192], %rs57;
	add.s32 	%r296, %r258, 76;
	mad.lo.s32 	%r297, %r296, %r20, %r27;
	mul.wide.s32 	%rd110, %r297, 2;
	add.s64 	%rd111, %rd7, %rd110;
	ld.global.u16 	%rs58, [%rd111];
	st.shared.u16 	[%r176+8192], %rs58;
	add.s32 	%r298, %r258, 80;
	mad.lo.s32 	%r299, %r298, %r20, %r27;
	mul.wide.s32 	%rd112, %r299, 2;
	add.s64 	%rd113, %rd7, %rd112;
	ld.global.u16 	%rs59, [%rd113];
	st.shared.u16 	[%r41+13312], %rs59;
	add.s32 	%r300, %r258, 84;
	mad.lo.s32 	%r301, %r300, %r20, %r27;
	mul.wide.s32 	%rd114, %r301, 2;
	add.s64 	%rd115, %rd7, %rd114;
	ld.global.u16 	%rs60, [%rd115];
	st.shared.u16 	[%r186+8192], %rs60;
	add.s32 	%r302, %r258, 88;
	mad.lo.s32 	%r303, %r302, %r20, %r27;
	mul.wide.s32 	%rd116, %r303, 2;
	add.s64 	%rd117, %rd7, %rd116;
	ld.global.u16 	%rs61, [%rd117];
	st.shared.u16 	[%r194+8192], %rs61;
	add.s32 	%r304, %r258, 92;
	mad.lo.s32 	%r305, %r304, %r20, %r27;
	mul.wide.s32 	%rd118, %r305, 2;
	add.s64 	%rd119, %rd7, %rd118;
	ld.global.u16 	%rs62, [%rd119];
	st.shared.u16 	[%r202+8192], %rs62;
	add.s32 	%r306, %r258, 96;
	mad.lo.s32 	%r307, %r306, %r20, %r27;
	mul.wide.s32 	%rd120, %r307, 2;
	add.s64 	%rd121, %rd7, %rd120;
	ld.global.u16 	%rs63, [%rd121];
	st.shared.u16 	[%r41+14336], %rs63;
	add.s32 	%r308, %r258, 100;
	mad.lo.s32 	%r309, %r308, %r20, %r27;
	mul.wide.s32 	%rd122, %r309, 2;
	add.s64 	%rd123, %rd7, %rd122;
	ld.global.u16 	%rs64, [%rd123];
	st.shared.u16 	[%r212+8192], %rs64;
	add.s32 	%r310, %r258, 104;
	mad.lo.s32 	%r311, %r310, %r20, %r27;
	mul.wide.s32 	%rd124, %r311, 2;
	add.s64 	%rd125, %rd7, %rd124;
	ld.global.u16 	%rs65, [%rd125];
	st.shared.u16 	[%r220+8192], %rs65;
	add.s32 	%r312, %r258, 108;
	mad.lo.s32 	%r313, %r312, %r20, %r27;
	mul.wide.s32 	%rd126, %r313, 2;
	add.s64 	%rd127, %rd7, %rd126;
	ld.global.u16 	%rs66, [%rd127];
	st.shared.u16 	[%r228+8192], %rs66;
	add.s32 	%r314, %r258, 112;
	mad.lo.s32 	%r315, %r314, %r20, %r27;
	mul.wide.s32 	%rd128, %r315, 2;
	add.s64 	%rd129, %rd7, %rd128;
	ld.global.u16 	%rs67, [%rd129];
	st.shared.u16 	[%r41+15360], %rs67;
	add.s32 	%r316, %r258, 116;
	mad.lo.s32 	%r317, %r316, %r20, %r27;
	mul.wide.s32 	%rd130, %r317, 2;
	add.s64 	%rd131, %rd7, %rd130;
	ld.global.u16 	%rs68, [%rd131];
	st.shared.u16 	[%r238+8192], %rs68;
	add.s32 	%r318, %r258, 120;
	mad.lo.s32 	%r319, %r318, %r20, %r27;
	mul.wide.s32 	%rd132, %r319, 2;
	add.s64 	%rd133, %rd7, %rd132;
	ld.global.u16 	%rs69, [%rd133];
	st.shared.u16 	[%r246+8192], %rs69;
	add.s32 	%r320, %r258, 124;
	mad.lo.s32 	%r321, %r320, %r20, %r27;
	mul.wide.s32 	%rd134, %r321, 2;
	add.s64 	%rd135, %rd7, %rd134;
	ld.global.u16 	%rs70, [%rd135];
	st.shared.u16 	[%r254+8192], %rs70;
	bar.sync 	0;
	shl.b32 	%r322, %r22, 12;
	add.s32 	%r323, %r40, %r322;
	mov.b32 	%r324, 16;
	wmma.load.a.sync.aligned.row.m16n16k16.shared.f16 	{%r325, %r326, %r327, %r328, %r329, %r330, %r331, %r332}, [%r323], %r324;
	add.s32 	%r333, %r323, 1024;
	wmma.load.a.sync.aligned.row.m16n16k16.shared.f16 	{%r334, %r335, %r336, %r337, %r338, %r339, %r340, %r341}, [%r333], %r324;
	add.s32 	%r342, %r323, 2048;
	wmma.load.a.sync.aligned.row.m16n16k16.shared.f16 	{%r343, %r344, %r345, %r346, %r347, %r348, %r349, %r350}, [%r342], %r324;
	add.s32 	%r351, %r323, 3072;
	wmma.load.a.sync.aligned.row.m16n16k16.shared.f16 	{%r352, %r353, %r354, %r355, %r356, %r357, %r358, %r359}, [%r351], %r324;
	shl.b32 	%r360, %r21, 12;
	add.s32 	%r361, %r360, %r40;
	add.s32 	%r362, %r361, 8192;
	wmma.load.b.sync.aligned.col.m16n16k16.shared.f16 	{%r363, %r364, %r365, %r366, %r367, %r368, %r369, %r370}, [%r362], %r324;
	add.s32 	%r371, %r361, 9216;
	wmma.load.b.sync.aligned.col.m16n16k16.shared.f16 	{%r372, %r373, %r374, %r375, %r376, %r377, %r378, %r379}, [%r371], %r324;
	add.s32 	%r380, %r361, 10240;
	wmma.load.b.sync.aligned.col.m16n16k16.shared.f16 	{%r381, %r382, %r383, %r384, %r385, %r386, %r387, %r388}, [%r380], %r324;
	add.s32 	%r389, %r361, 11264;
	wmma.load.b.sync.aligned.col.m16n16k16.shared.f16 	{%r390, %r391, %r392, %r393, %r394, %r395, %r396, %r397}, [%r389], %r324;
	mov.f32 	%f1, 0f00000000;
	wmma.mma.sync.aligned.row.col.m16n16k16.f32.f32 {%f2, %f3, %f4, %f5, %f6, %f7, %f8, %f9}, {%r325, %r326, %r327, %r328, %r329, %r330, %r331, %r332}, {%r363, %r364, %r365, %r366, %r367, %r368, %r369, %r370}, {%f1, %f1, %f1, %f1, %f1, %f1, %f1, %f1};
	wmma.mma.sync.aligned.row.col.m16n16k16.f32.f32 {%f10, %f11, %f12, %f13, %f14, %f15, %f16, %f17}, {%r325, %r326, %r327, %r328, %r329, %r330, %r331, %r332}, {%r372, %r373, %r374, %r375, %r376, %r377, %r378, %r379}, {%f1, %f1, %f1, %f1, %f1, %f1, %f1, %f1};
	wmma.mma.sync.aligned.row.col.m16n16k16.f32.f32 {%f18, %f19, %f20, %f21, %f22, %f23, %f24, %f25}, {%r325, %r326, %r327, %r328, %r329, %r330, %r331, %r332}, {%r381, %r382, %r383, %r384, %r385, %r386, %r387, %r388}, {%f1, %f1, %f1, %f1, %f1, %f1, %f1, %f1};
	wmma.mma.sync.aligned.row.col.m16n16k16.f32.f32 {%f26, %f27, %f28, %f29, %f30, %f31, %f32, %f33}, {%r325, %r326, %r327, %r328, %r329, %r330, %r331, %r332}, {%r390, %r391, %r392, %r393, %r394, %r395, %r396, %r397}, {%f1, %f1, %f1, %f1, %f1, %f1, %f1, %f1};
	wmma.mma.sync.aligned.row.col.m16n16k16.f32.f32 {%f34, %f35, %f36, %f37, %f38, %f39, %f40, %f41}, {%r334, %r335, %r336, %r337, %r338, %r339, %r340, %r341}, {%r363, %r364, %r365, %r366, %r367, %r368, %r369, %r370}, {%f1, %f1, %f1, %f1, %f1, %f1, %f1, %f1};
	wmma.mma.sync.aligned.row.col.m16n16k16.f32.f32 {%f42, %f43, %f44, %f45, %f46, %f47, %f48, %f49}, {%r334, %r335, %r336, %r337, %r338, %r339, %r340, %r341}, {%r372, %r373, %r374, %r375, %r376, %r377, %r378, %r379}, {%f1, %f1, %f1, %f1, %f1, %f1, %f1, %f1};
	wmma.mma.sync.aligned.row.col.m16n16k16.f32.f32 {%f50, %f51, %f52, %f53, %f54, %f55, %f56, %f57}, {%r334, %r335, %r336, %r337, %r338, %r339, %r340, %r341}, {%r381, %r382, %r383, %r384, %r385, %r386, %r387, %r388}, {%f1, %f1, %f1, %f1, %f1, %f1, %f1, %f1};
	wmma.mma.sync.aligned.row.col.m16n16k16.f32.f32 {%f58, %f59, %f60, %f61, %f62, %f63, %f64, %f65}, {%r334, %r335, %r336, %r337, %r338, %r339, %r340, %r341}, {%r390, %r391, %r392, %r393, %r394, %r395, %r396, %r397}, {%f1, %f1, %f1, %f1, %f1, %f1, %f1, %f1};
	wmma.mma.sync.aligned.row.col.m16n16k16.f32.f32 {%f66, %f67, %f68, %f69, %f70, %f71, %f72, %f73}, {%r343, %r344, %r345, %r346, %r347, %r348, %r349, %r350}, {%r363, %r364, %r365, %r366, %r367, %r368, %r369, %r370}, {%f1, %f1, %f1, %f1, %f1, %f1, %f1, %f1};
	wmma.mma.sync.aligned.row.col.m16n16k16.f32.f32 {%f74, %f75, %f76, %f77, %f78, %f79, %f80, %f81}, {%r343, %r344, %r345, %r346, %r347, %r348, %r349, %r350}, {%r372, %r373, %r374, %r375, %r376, %r377, %r378, %r379}, {%f1, %f1, %f1, %f1, %f1, %f1, %f1, %f1};
	wmma.mma.sync.aligned.row.col.m16n16k16.f32.f32 {%f82, %f83, %f84, %f85, %f86, %f87, %f88, %f89}, {%r343, %r344, %r345, %r346, %r347, %r348, %r349, %r350}, {%r381, %r382, %r383, %r384, %r385, %r386, %r387, %r388}, {%f1, %f1, %f1, %f1, %f1, %f1, %f1, %f1};
	wmma.mma.sync.aligned.row.col.m16n16k16.f32.f32 {%f90, %f91, %f92, %f93, %f94, %f95, %f96, %f97}, {%r343, %r344, %r345, %r346, %r347, %r348, %r349, %r350}, {%r390, %r391, %r392, %r393, %r394, %r395, %r396, %r397}, {%f1, %f1, %f1, %f1, %f1, %f1, %f1, %f1};
	wmma.mma.sync.aligned.row.col.m16n16k16.f32.f32 {%f98, %f99, %f100, %f101, %f102, %f103, %f104, %f105}, {%r352, %r353, %r354, %r355, %r356, %r357, %r358, %r359}, {%r363, %r364, %r365, %r366, %r367, %r368, %r369, %r370}, {%f1, %f1, %f1, %f1, %f1, %f1, %f1, %f1};
	wmma.mma.sync.aligned.row.col.m16n16k16.f32.f32 {%f106, %f107, %f108, %f109, %f110, %f111, %f112, %f113}, {%r352, %r353, %r354, %r355, %r356, %r357, %r358, %r359}, {%r372, %r373, %r374, %r375, %r376, %r377, %r378, %r379}, {%f1, %f1, %f1, %f1, %f1, %f1, %f1, %f1};
	wmma.mma.sync.aligned.row.col.m16n16k16.f32.f32 {%f114, %f115, %f116, %f117, %f118, %f119, %f120, %f121}, {%r352, %r353, %r354, %r355, %r356, %r357, %r358, %r359}, {%r381, %r382, %r383, %r384, %r385, %r386, %r387, %r388}, {%f1, %f1, %f1, %f1, %f1, %f1, %f1, %f1};
	wmma.mma.sync.aligned.row.col.m16n16k16.f32.f32 {%f122, %f123, %f124, %f125, %f126, %f127, %f128, %f129}, {%r352, %r353, %r354, %r355, %r356, %r357, %r358, %r359}, {%r390, %r391, %r392, %r393, %r394, %r395, %r396, %r397}, {%f1, %f1, %f1, %f1, %f1, %f1, %f1, %f1};
	add.s32 	%r398, %r323, 512;
	wmma.load.a.sync.aligned.row.m16n16k16.shared.f16 	{%r399, %r400, %r401, %r402, %r403, %r404, %r405, %r406}, [%r398], %r324;
	add.s32 	%r407, %r323, 1536;
	wmma.load.a.sync.aligned.row.m16n16k16.shared.f16 	{%r408, %r409, %r410, %r411, %r412, %r413, %r414, %r415}, [%r407], %r324;
	add.s32 	%r416, %r323, 2560;
	wmma.load.a.sync.aligned.row.m16n16k16.shared.f16 	{%r417, %r418, %r419, %r420, %r421, %r422, %r423, %r424}, [%r416], %r324;
	add.s32 	%r425, %r323, 3584;
	wmma.load.a.sync.aligned.row.m16n16k16.shared.f16 	{%r426, %r427, %r428, %r429, %r430, %r431, %r432, %r433}, [%r425], %r324;
	add.s32 	%r434, %r361, 8704;
	wmma.load.b.sync.aligned.col.m16n16k16.shared.f16 	{%r435, %r436, %r437, %r438, %r439, %r440, %r441, %r442}, [%r434], %r324;
	add.s32 	%r443, %r361, 9728;
	wmma.load.b.sync.aligned.col.m16n16k16.shared.f16 	{%r444, %r445, %r446, %r447, %r448, %r449, %r450, %r451}, [%r443], %r324;
	add.s32 	%r452, %r361, 10752;
	wmma.load.b.sync.aligned.col.m16n16k16.shared.f16 	{%r453, %r454, %r455, %r456, %r457, %r458, %r459, %r460}, [%r452], %r324;
	add.s32 	%r461, %r361, 11776;
	wmma.load.b.sync.aligned.col.m16n16k16.shared.f16 	{%r462, %r463, %r464, %r465, %r466, %r467, %r468, %r469}, [%r461], %r324;
	wmma.mma.sync.aligned.row.col.m16n16k16.f32.f32 {%f130, %f131, %f132, %f133, %f134, %f135, %f136, %f137}, {%r399, %r400, %r401, %r402, %r403, %r404, %r405, %r406}, {%r435, %r436, %r437, %r438, %r439, %r440, %r441, %r442}, {%f2, %f3, %f4, %f5, %f6, %f7, %f8, %f9};
	wmma.mma.sync.aligned.row.col.m16n16k16.f32.f32 {%f138, %f139, %f140, %f141, %f142, %f143, %f144, %f145}, {%r399, %r400, %r401, %r402, %r403, %r404, %r405, %r406}, {%r444, %r445, %r446, %r447, %r448, %r449, %r450, %r451}, {%f10, %f11, %f12, %f13, %f14, %f15, %f16, %f17};
	wmma.mma.sync.aligned.row.col.m16n16k16.f32.f32 {%f146, %f147, %f148, %f149, %f150, %f151, %f152, %f153}, {%r399, %r400, %r401, %r402, %r403, %r404, %r405, %r406}, {%r453, %r454, %r455, %r456, %r457, %r458, %r459, %r460}, {%f18, %f19, %f20, %f21, %f22, %f23, %f24, %f25};
	wmma.mma.sync.aligned.row.col.m16n16k16.f32.f32 {%f154, %f155, %f156, %f157, %f158, %f159, %f160, %f161}, {%r399, %r400, %r401, %r402, %r403, %r404, %r405, %r406}, {%r462, %r463, %r464, %r465, %r466, %r467, %r468, %r469}, {%f26, %f27, %f28, %f29, %f30, %f31, %f32, %f33};
	wmma.mma.sync.aligned.row.col.m16n16k16.f32.f32 {%f162, %f163, %f164, %f165, %f166, %f167, %f168, %f169}, {%r408, %r409, %r410, %r411, %r412, %r413, %r414, %r415}, {%r435, %r436, %r437, %r438, %r439, %r440, %r441, %r442}, {%f34, %f35, %f36, %f37, %f38, %f39, %f40, %f41};
	wmma.mma.sync.aligned.row.col.m16n16k16.f32.f32 {%f170, %f171, %f172, %f173, %f174, %f175, %f176, %f177}, {%r408, %r409, %r410, %r411, %r412, %r413, %r414, %r415}, {%r444, %r445, %r446, %r447, %r448, %r449, %r450, %r451}, {%f42, %f43, %f44, %f45, %f46, %f47, %f48, %f49};
	wmma.mma.sync.aligned.row.col.m16n16k16.f32.f32 {%f178, %f179, %f180, %f181, %f182, %f183, %f184, %f185}, {%r408, %r409, %r410, %r411, %r412, %r413, %r414, %r415}, {%r453, %r454, %r455, %r456, %r457, %r458, %r459, %r460}, {%f50, %f51, %f52, %f53, %f54, %f55, %f56, %f57};
	wmma.mma.sync.aligned.row.col.m16n16k16.f32.f32 {%f186, %f187, %f188, %f189, %f190, %f191, %f192, %f193}, {%r408, %r409, %r410, %r411, %r412, %r413, %r414, %r415}, {%r462, %r463, %r464, %r465, %r466, %r467, %r468, %r469}, {%f58, %f59, %f60, %f61, %f62, %f63, %f64, %f65};
	wmma.mma.sync.aligned.row.col.m16n16k16.f32.f32 {%f194, %f195, %f196, %f197, %f198, %f199, %f200, %f201}, {%r417, %r418, %r419, %r420, %r421, %r422, %r423, %r424}, {%r435, %r436, %r437, %r438, %r439, %r440, %r441, %r442}, {%f66, %f67, %f68, %f69, %f70, %f71, %f72, %f73};
	wmma.mma.sync.aligned.row.col.m16n16k16.f32.f32 {%f202, %f203, %f204, %f205, %f206, %f207, %f208, %f209}, {%r417, %r418, %r419, %r420, %r421, %r422, %r423, %r424}, {%r444, %r445, %r446, %r447, %r448, %r449, %r450, %r451}, {%f74, %f75, %f76, %f77, %f78, %f79, %f80, %f81};
	wmma.mma.sync.aligned.row.col.m16n16k16.f32.f32 {%f210, %f211, %f212, %f213, %f214, %f215, %f216, %f217}, {%r417, %r418, %r419, %r420, %r421, %r422, %r423, %r424}, {%r453, %r454, %r455, %r456, %r457, %r458, %r459, %r460}, {%f82, %f83, %f84, %f85, %f86, %f87, %f88, %f89};
	wmma.mma.sync.aligned.row.col.m16n16k16.f32.f32 {%f218, %f219, %f220, %f221, %f222, %f223, %f224, %f225}, {%r417, %r418, %r419, %r420, %r421, %r422, %r423, %r424}, {%r462, %r463, %r464, %r465, %r466, %r467, %r468, %r469}, {%f90, %f91, %f92, %f93, %f94, %f95, %f96, %f97};
	wmma.mma.sync.aligned.row.col.m16n16k16.f32.f32 {%f226, %f227, %f228, %f229, %f230, %f231, %f232, %f233}, {%r426, %r427, %r428, %r429, %r430, %r431, %r432, %r433}, {%r435, %r436, %r437, %r438, %r439, %r440, %r441, %r442}, {%f98, %f99, %f100, %f101, %f102, %f103, %f104, %f105};
	wmma.mma.sync.aligned.row.col.m16n16k16.f32.f32 {%f234, %f235, %f236, %f237, %f238, %f239, %f240, %f241}, {%r426, %r427, %r428, %r429, %r430, %r431, %r432, %r433}, {%r444, %r445, %r446, %r447, %r448, %r449, %r450, %r451}, {%f106, %f107, %f108, %f109, %f110, %f111, %f112, %f113};
	wmma.mma.sync.aligned.row.col.m16n16k16.f32.f32 {%f242, %f243, %f244, %f245, %f246, %f247, %f248, %f249}, {%r426, %r427, %r428, %r429, %r430, %r431, %r432, %r433}, {%r453, %r454, %r455, %r456, %r457, %r458, %r459, %r460}, {%f114, %f115, %f116, %f117, %f118, %f119, %f120, %f121};
	wmma.mma.sync.aligned.row.col.m16n16k16.f32.f32 {%f250, %f251, %f252, %f253, %f254, %f255, %f256, %f257}, {%r426, %r427, %r428, %r429, %r430, %r431, %r432, %r433}, {%r462, %r463, %r464, %r465, %r466, %r467, %r468, %r469}, {%f122, %f123, %f124, %f125, %f126, %f127, %f128, %f129};
	shl.b32 	%r470, %r22, 13;
	shl.b32 	%r471, %r21, 10;
	add.s32 	%r472, %r471, %r470;
	shl.b32 	%r473, %r472, 2;
	add.s32 	%r474, %r40, %r473;
	wmma.store.d.sync.aligned.row.m16n16k16.shared.f32 	[%r474], {%f130, %f131, %f132, %f133, %f134, %f135, %f136, %f137}, %r324;
	add.s32 	%r475, %r474, 1024;
	wmma.store.d.sync.aligned.row.m16n16k16.shared.f32 	[%r475], {%f138, %f139, %f140, %f141, %f142, %f143, %f144, %f145}, %r324;
	add.s32 	%r476, %r474, 2048;
	wmma.store.d.sync.aligned.row.m16n16k16.shared.f32 	[%r476], {%f146, %f147, %f148, %f149, %f150, %f151, %f152, %f153}, %r324;
	add.s32 	%r477, %r474, 3072;
	wmma.store.d.sync.aligned.row.m16n16k16.shared.f32 	[%r477], {%f154, %f155, %f156, %f157, %f158, %f159, %f160, %f161}, %r324;
	add.s32 	%r478, %r474, 8192;
	wmma.store.d.sync.aligned.row.m16n16k16.shared.f32 	[%r478], {%f162, %f163, %f164, %f165, %f166, %f167, %f168, %f169}, %r324;
	add.s32 	%r479, %r474, 9216;
	wmma.store.d.sync.aligned.row.m16n16k16.shared.f32 	[%r479], {%f170, %f171, %f172, %f173, %f174, %f175, %f176, %f177}, %r324;
	add.s32 	%r480, %r474, 10240;
	wmma.store.d.sync.aligned.row.m16n16k16.shared.f32 	[%r480], {%f178, %f179, %f180, %f181, %f182, %f183, %f184, %f185}, %r324;
	add.s32 	%r481, %r474, 11264;
	wmma.store.d.sync.aligned.row.m16n16k16.shared.f32 	[%r481], {%f186, %f187, %f188, %f189, %f190, %f191, %f192, %f193}, %r324;
	add.s32 	%r482, %r474, 16384;
	wmma.store.d.sync.aligned.row.m16n16k16.shared.f32 	[%r482], {%f194, %f195, %f196, %f197, %f198, %f199, %f200, %f201}, %r324;
	add.s32 	%r483, %r474, 17408;
	wmma.store.d.sync.aligned.row.m16n16k16.shared.f32 	[%r483], {%f202, %f203, %f204, %f205, %f206, %f207, %f208, %f209}, %r324;
	add.s32 	%r484, %r474, 18432;
	wmma.store.d.sync.aligned.row.m16n16k16.shared.f32 	[%r484], {%f210, %f211, %f212, %f213, %f214, %f215, %f216, %f217}, %r324;
	add.s32 	%r485, %r474, 19456;
	wmma.store.d.sync.aligned.row.m16n16k16.shared.f32 	[%r485], {%f218, %f219, %f220, %f221, %f222, %f223, %f224, %f225}, %r324;
	add.s32 	%r486, %r474, 24576;
	wmma.store.d.sync.aligned.row.m16n16k16.shared.f32 	[%r486], {%f226, %f227, %f228, %f229, %f230, %f231, %f232, %f233}, %r324;
	add.s32 	%r487, %r474, 25600;
	wmma.store.d.sync.aligned.row.m16n16k16.shared.f32 	[%r487], {%f234, %f235, %f236, %f237, %f238, %f239, %f240, %f241}, %r324;
	add.s32 	%r488, %r474, 26624;
	wmma.store.d.sync.aligned.row.m16n16k16.shared.f32 	[%r488], {%f242, %f243, %f244, %f245, %f246, %f247, %f248, %f249}, %r324;
	add.s32 	%r489, %r474, 27648;
	wmma.store.d.sync.aligned.row.m16n16k16.shared.f32 	[%r489], {%f250, %f251, %f252, %f253, %f254, %f255, %f256, %f257}, %r324;
	bar.sync 	0;
	mov.u32 	%r490, %ctaid.z;
	or.b32  	%r491, %r1, %r490;
	or.b32  	%r492, %r491, %r257;
	or.b32  	%r493, %r492, %r2;
	or.b32  	%r494, %r493, %r21;
	or.b32  	%r495, %r494, %r22;
	setp.ne.s32 	%p1, %r495, 0;
	@%p1 bra 	$L__BB0_4;
	add.u64 	%rd136, %SP, 0;
	add.u64 	%rd1, %SPL, 0;
	mov.u64 	%rd137, $str;
	cvta.global.u64 	%rd138, %rd137;
	{ // callseq 0, 0
	.param .b64 param0;
	st.param.b64 	[param0], %rd138;
	.param .b64 param1;
	st.param.b64 	[param1], 0;
	.param .b32 retval0;
	call.uni (retval0), 
	vprintf, 
	(
	param0, 
	param1
	);
	ld.param.b32 	%r497, [retval0];
	} // callseq 0
	mov.b32 	%r571, 32;
	mov.u64 	%rd139, $str$1;
	mov.u64 	%rd142, $str$2;
$L__BB0_2:
	add.s32 	%r500, %r40, %r571;
	ld.shared.f32 	%f258, [%r500+-32];
	cvt.f64.f32 	%fd1, %f258;
	st.local.f64 	[%rd1], %fd1;
	cvta.global.u64 	%rd140, %rd139;
	{ // callseq 1, 0
	.param .b64 param0;
	st.param.b64 	[param0], %rd140;
	.param .b64 param1;
	st.param.b64 	[param1], %rd136;
	.param .b32 retval0;
	call.uni (retval0), 
	vprintf, 
	(
	param0, 
	param1
	);
	ld.param.b32 	%r501, [retval0];
	} // callseq 1
	ld.shared.f32 	%f259, [%r500+-28];
	cvt.f64.f32 	%fd2, %f259;
	st.local.f64 	[%rd1], %fd2;
	{ // callseq 2, 0
	.param .b64 param0;
	st.param.b64 	[param0], %rd140;
	.param .b64 param1;
	st.param.b64 	[param1], %rd136;
	.param .b32 retval0;
	call.uni (retval0), 
	vprintf, 
	(
	param0, 
	param1
	);
	ld.param.b32 	%r503, [retval0];
	} // callseq 2
	ld.shared.f32 	%f260, [%r500+-24];
	cvt.f64.f32 	%fd3, %f260;
	st.local.f64 	[%rd1], %fd3;
	{ // callseq 3, 0
	.param .b64 param0;
	st.param.b64 	[param0], %rd140;
	.param .b64 param1;
	st.param.b64 	[param1], %rd136;
	.param .b32 retval0;
	call.uni (retval0), 
	vprintf, 
	(
	param0, 
	param1
	);
	ld.param.b32 	%r505, [retval0];
	} // callseq 3
	ld.shared.f32 	%f261, [%r500+-20];
	cvt.f64.f32 	%fd4, %f261;
	st.local.f64 	[%rd1], %fd4;
	{ // callseq 4, 0
	.param .b64 param0;
	st.param.b64 	[param0], %rd140;
	.param .b64 param1;
	st.param.b64 	[param1], %rd136;
	.param .b32 retval0;
	call.uni (retval0), 
	vprintf, 
	(
	param0, 
	param1
	);
	ld.param.b32 	%r507, [retval0];
	} // callseq 4
	ld.shared.f32 	%f262, [%r500+-16];
	cvt.f64.f32 	%fd5, %f262;
	st.local.f64 	[%rd1], %fd5;
	{ // callseq 5, 0
	.param .b64 param0;
	st.param.b64 	[param0], %rd140;
	.param .b64 param1;
	st.param.b64 	[param1], %rd136;
	.param .b32 retval0;
	call.uni (retval0), 
	vprintf, 
	(
	param0, 
	param1
	);
	ld.param.b32 	%r509, [retval0];
	} // callseq 5
	ld.shared.f32 	%f263, [%r500+-12];
	cvt.f64.f32 	%fd6, %f263;
	st.local.f64 	[%rd1], %fd6;
	{ // callseq 6, 0
	.param .b64 param0;
	st.param.b64 	[param0], %rd140;
	.param .b64 param1;
	st.param.b64 	[param1], %rd136;
	.param .b32 retval0;
	call.uni (retval0), 
	vprintf, 
	(
	param0, 
	param1
	);
	ld.param.b32 	%r511, [retval0];
	} // callseq 6
	ld.shared.f32 	%f264, [%r500+-8];
	cvt.f64.f32 	%fd7, %f264;
	st.local.f64 	[%rd1], %fd7;
	{ // callseq 7, 0
	.param .b64 param0;
	st.param.b64 	[param0], %rd140;
	.param .b64 param1;
	st.param.b64 	[param1], %rd136;
	.param .b32 retval0;
	call.uni (retval0), 
	vprintf, 
	(
	param0, 
	param1
	);
	ld.param.b32 	%r513, [retval0];
	} // callseq 7
	ld.shared.f32 	%f265, [%r500+-4];
	cvt.f64.f32 	%fd8, %f265;
	st.local.f64 	[%rd1], %fd8;
	{ // callseq 8, 0
	.param .b64 param0;
	st.param.b64 	[param0], %rd140;
	.param .b64 param1;
	st.param.b64 	[param1], %rd136;
	.param .b32 retval0;
	call.uni (retval0), 
	vprintf, 
	(
	param0, 
	param1
	);
	ld.param.b32 	%r515, [retval0];
	} // callseq 8
	ld.shared.f32 	%f266, [%r500];
	cvt.f64.f32 	%fd9, %f266;
	st.local.f64 	[%rd1], %fd9;
	{ // callseq 9, 0
	.param .b64 param0;
	st.param.b64 	[param0], %rd140;
	.param .b64 param1;
	st.param.b64 	[param1], %rd136;
	.param .b32 retval0;
	call.uni (retval0), 
	vprintf, 
	(
	param0, 
	param1
	);
	ld.param.b32 	%r517, [retval0];
	} // callseq 9
	ld.shared.f32 	%f267, [%r500+4];
	cvt.f64.f32 	%fd10, %f267;
	st.local.f64 	[%rd1], %fd10;
	{ // callseq 10, 0
	.param .b64 param0;
	st.param.b64 	[param0], %rd140;
	.param .b64 param1;
	st.param.b64 	[param1], %rd136;
	.param .b32 retval0;
	call.uni (retval0), 
	vprintf, 
	(
	param0, 
	param1
	);
	ld.param.b32 	%r519, [retval0];
	} // callseq 10
	ld.shared.f32 	%f268, [%r500+8];
	cvt.f64.f32 	%fd11, %f268;
	st.local.f64 	[%rd1], %fd11;
	{ // callseq 11, 0
	.param .b64 param0;
	st.param.b64 	[param0], %rd140;
	.param .b64 param1;
	st.param.b64 	[param1], %rd136;
	.param .b32 retval0;
	call.uni (retval0), 
	vprintf, 
	(
	param0, 
	param1
	);
	ld.param.b32 	%r521, [retval0];
	} // callseq 11
	ld.shared.f32 	%f269, [%r500+12];
	cvt.f64.f32 	%fd12, %f269;
	st.local.f64 	[%rd1], %fd12;
	{ // callseq 12, 0
	.param .b64 param0;
	st.param.b64 	[param0], %rd140;
	.param .b64 param1;
	st.param.b64 	[param1], %rd136;
	.param .b32 retval0;
	call.uni (retval0), 
	vprintf, 
	(
	param0, 
	param1
	);
	ld.param.b32 	%r523, [retval0];
	} // callseq 12
	ld.shared.f32 	%f270, [%r500+16];
	cvt.f64.f32 	%fd13, %f270;
	st.local.f64 	[%rd1], %fd13;
	{ // callseq 13, 0
	.param .b64 param0;
	st.param.b64 	[param0], %rd140;
	.param .b64 param1;
	st.param.b64 	[param1], %rd136;
	.param .b32 retval0;
	call.uni (retval0), 
	vprintf, 
	(
	param0, 
	param1
	);
	ld.param.b32 	%r525, [retval0];
	} // callseq 13
	ld.shared.f32 	%f271, [%r500+20];
	cvt.f64.f32 	%fd14, %f271;
	st.local.f64 	[%rd1], %fd14;
	{ // callseq 14, 0
	.param .b64 param0;
	st.param.b64 	[param0], %rd140;
	.param .b64 param1;
	st.param.b64 	[param1], %rd136;
	.param .b32 retval0;
	call.uni (retval0), 
	vprintf, 
	(
	param0, 
	param1
	);
	ld.param.b32 	%r527, [retval0];
	} // callseq 14
	ld.shared.f32 	%f272, [%r500+24];
	cvt.f64.f32 	%fd15, %f272;
	st.local.f64 	[%rd1], %fd15;
	{ // callseq 15, 0
	.param .b64 param0;
	st.param.b64 	[param0], %rd140;
	.param .b64 param1;
	st.param.b64 	[param1], %rd136;
	.param .b32 retval0;
	call.uni (retval0), 
	vprintf, 
	(
	param0, 
	param1
	);
	ld.param.b32 	%r529, [retval0];
	} // callseq 15
	ld.shared.f32 	%f273, [%r500+28];
	cvt.f64.f32 	%fd16, %f273;
	st.local.f64 	[%rd1], %fd16;
	{ // callseq 16, 0
	.param .b64 param0;
	st.param.b64 	[param0], %rd140;
	.param .b64 param1;
	st.param.b64 	[param1], %rd136;
	.param .b32 retval0;
	call.uni (retval0), 
	vprintf, 
	(
	param0, 
	param1
	);
	ld.param.b32 	%r531, [retval0];
	} // callseq 16
	cvta.global.u64 	%rd143, %rd142;
	{ // callseq 17, 0
	.param .b64 param0;
	st.param.b64 	[param0], %rd143;
	.param .b64 param1;
	st.param.b64 	[param1], 0;
	.param .b32 retval0;
	call.uni (retval0), 
	vprintf, 
	(
	param0, 
	param1
	);
	ld.param.b32 	%r533, [retval0];
	} // callseq 17
	add.s32 	%r571, %r571, 64;
	setp.ne.s32 	%p2, %r571, 8224;
	@%p2 bra 	$L__BB0_2;
	cvta.global.u64 	%rd145, %rd142;
	{ // callseq 18, 0
	.param .b64 param0;
	st.param.b64 	[param0], %rd145;
	.param .b64 param1;
	st.param.b64 	[param1], 0;
	.param .b32 retval0;
	call.uni (retval0), 
	vprintf, 
	(
	param0, 
	param1
	);
	ld.param.b32 	%r535, [retval0];
	} // callseq 18
$L__BB0_4:
	ld.param.u32 	%r569, [_Z6matmulP6__halfS0_S0_iiiff_param_4];
	ld.param.u64 	%rd156, [_Z6matmulP6__halfS0_S0_iiiff_param_2];
	shl.b32 	%r539, %r5, 4;
	and.b32  	%r540, %r539, 2096896;
	or.b32  	%r10, %r540, %r6;
	mul.lo.s32 	%r541, %r1, %r569;
	shl.b32 	%r542, %r541, 7;
	add.s32 	%r543, %r2, %r542;
	add.s32 	%r544, %r543, %r7;
	add.s32 	%r545, %r544, %r3;
	add.s32 	%r573, %r545, %r4;
	shl.b32 	%r12, %r569, 3;
	cvta.to.global.u64 	%rd2, %rd156;
	mov.b32 	%r574, 4;
	mov.b32 	%r572, 0;
$L__BB0_5:
	ld.param.u32 	%r570, [_Z6matmulP6__halfS0_S0_iiiff_param_4];
	and.b32  	%r546, %r572, 14336;
	shl.b32 	%r547, %r574, 4;
	add.s32 	%r548, %r547, -64;
	and.b32  	%r549, %r548, 128;
	add.s32 	%r550, %r10, %r546;
	add.s32 	%r551, %r550, %r549;
	shl.b32 	%r552, %r551, 2;
	add.s32 	%r554, %r40, %r552;
	ld.shared.f32 	%f274, [%r554];
	// begin inline asm
	{  cvt.rn.f16.f32 %rs71, %f274;}

	// end inline asm
	mul.wide.s32 	%rd146, %r573, 2;
	add.s64 	%rd147, %rd2, %rd146;
	st.global.u16 	[%rd147], %rs71;
	add.s32 	%r555, %r547, -48;
	and.b32  	%r556, %r555, 144;
	add.s32 	%r557, %r550, %r556;
	shl.b32 	%r558, %r557, 2;
	add.s32 	%r559, %r40, %r558;
	ld.shared.f32 	%f275, [%r559];
	// begin inline asm
	{  cvt.rn.f16.f32 %rs72, %f275;}

	// end inline asm
	mul.wide.s32 	%rd148, %r570, 2;
	add.s64 	%rd149, %rd147, %rd148;
	st.global.u16 	[%rd149], %rs72;
	add.s32 	%r560, %r547, -32;
	and.b32  	%r561, %r560, 160;
	add.s32 	%r562, %r550, %r561;
	shl.b32 	%r563, %r562, 2;
	add.s32 	%r564, %r40, %r563;
	ld.shared.f32 	%f276, [%r564];
	// begin inline asm
	{  cvt.rn.f16.f32 %rs73, %f276;}

	// end inline asm
	add.s64 	%rd150, %rd149, %rd148;
	st.global.u16 	[%rd150], %rs73;
	ld.shared.f32 	%f277, [%r559+128];
	// begin inline asm
	{  cvt.rn.f16.f32 %rs74, %f277;}

	// end inline asm
	add.s64 	%rd151, %rd150, %rd148;
	st.global.u16 	[%rd151], %rs74;
	and.b32  	%r565, %r547, 192;
	add.s32 	%r566, %r550, %r565;
	shl.b32 	%r567, %r566, 2;
	add.s32 	%r568, %r40, %r567;
	ld.shared.f32 	%f278, [%r568];
	// begin inline asm
	{  cvt.rn.f16.f32 %rs75, %f278;}

	// end inline asm
	add.s64 	%rd152, %rd151, %rd148;
	st.global.u16 	[%rd152], %rs75;
	ld.shared.f32 	%f279, [%r559+256];
	// begin inline asm
	{  cvt.rn.f16.f32 %rs76, %f279;}

	// end inline asm
	add.s64 	%rd153, %rd152, %rd148;
	st.global.u16 	[%rd153], %rs76;
	ld.shared.f32 	%f280, [%r564+256];
	// begin inline asm
	{  cvt.rn.f16.f32 %rs77, %f280;}

	// end inline asm
	add.s64 	%rd154, %rd153, %rd148;
	st.global.u16 	[%rd154], %rs77;
	ld.shared.f32 	%f281, [%r559+384];
	// begin inline asm
	{  cvt.rn.f16.f32 %rs78, %f281;}

	// end inline asm
	add.s64 	%rd155, %rd154, %rd148;
	st.global.u16 	[%rd155], %rs78;
	add.s32 	%r574, %r574, 8;
	add.s32 	%r573, %r573, %r12;
	add.s32 	%r572, %r572, 1024;
	setp.ne.s32 	%p3, %r574, 132;
	@%p3 bra 	$L__BB0_5;
	ret;

}


// ===== COMPILED SASS (sm_100) =====

	.target	sm_100

	.elftype	@"ET_EXEC"


//--------------------- .note.nv.tkinfo           --------------------------
	.section	.note.nv.tkinfo,"",@"SHT_NOTE"
	.sectionflags	@"SHF_NOTE_NV_TKINFO"
	.tkinfo
        /*0018*/ 	.word	0x00000002
        /*0030*/ 	.string	""
        /*0030*/ 	.string	"ptxas"
        /*0030*/ 	.string	"Cuda compilation tools, release 13.0, V13.0.88"
        /*0030*/ 	.string	"Build cuda_13.0.r13.0/compiler.36424714_0"
        /*0030*/ 	.string	"-arch sm_100 -m 64 "



//--------------------- .note.nv.cuinfo           --------------------------
	.section	.note.nv.cuinfo,"",@"SHT_NOTE"
	.sectionflags	@"SHF_NOTE_NV_CUINFO"
        /*0018*/ 	.short	0x0002
        /*001a*/ 	.short	0x0064
        /*001c*/ 	.short	0x0082
	.zero		2


//--------------------- .nv.info                  --------------------------
	.section	.nv.info,"",@"SHT_CUDA_INFO"
	.align	4


	//----- nvinfo : EIATTR_REGCOUNT
	.align		4
        /*0000*/ 	.byte	0x04, 0x2f
        /*0002*/ 	.short	(.L_4 - .L_3)
	.align		4
.L_3:
        /*0004*/ 	.word	index@(_Z6matmulP6__halfS0_S0_iiiff)
        /*0008*/ 	.word	0x00000060


	//----- nvinfo : EIATTR_FRAME_SIZE
	.align		4
.L_4:
        /*000c*/ 	.byte	0x04, 0x11
        /*000e*/ 	.short	(.L_6 - .L_5)
	.align		4
.L_5:
        /*0010*/ 	.word	index@(_Z6matmulP6__halfS0_S0_iiiff)
        /*0014*/ 	.word	0x00000008


	//----- nvinfo : EIATTR_MIN_STACK_SIZE
	.align		4
.L_6:
        /*0018*/ 	.byte	0x04, 0x12
        /*001a*/ 	.short	(.L_8 - .L_7)
	.align		4
.L_7:
        /*001c*/ 	.word	index@(_Z6matmulP6__halfS0_S0_iiiff)
        /*0020*/ 	.word	0x00000008
.L_8:


//--------------------- .nv.compat                --------------------------
	.section	.nv.compat,"",@"SHT_CUDA_COMPAT_INFO"
	.align	4
        /*0000*/ 	.byte	0x02, 0x09, 0x00, 0x00, 0x02, 0x02, 0x01, 0x00, 0x02, 0x05, 0x05, 0x00, 0x03, 0x07, 0x01, 0x01
        /*0010*/ 	.byte	0x02, 0x03, 0x00, 0x00, 0x02, 0x06, 0x01, 0x00, 0x04, 0x0b, 0x08, 0x00, 0x09, 0x00, 0x00, 0x00
        /*0020*/ 	.byte	0x00, 0x00, 0x00, 0x00


//--------------------- .nv.info._Z6matmulP6__halfS0_S0_iiiff --------------------------
	.section	.nv.info._Z6matmulP6__halfS0_S0_iiiff,"",@"SHT_CUDA_INFO"
	.sectionflags	@""
	.align	4


	//----- nvinfo : EIATTR_CUDA_API_VERSION
	.align		4
        /*0000*/ 	.byte	0x04, 0x37
        /*0002*/ 	.short	(.L_10 - .L_9)
.L_9:
        /*0004*/ 	.word	0x00000082


	//----- nvinfo : EIATTR_KPARAM_INFO
	.align		4
.L_10:
        /*0008*/ 	.byte	0x04, 0x17
        /*000a*/ 	.short	(.L_12 - .L_11)
.L_11:
        /*000c*/ 	.word	0x00000000
        /*0010*/ 	.short	0x0007
        /*0012*/ 	.short	0x0028
        /*0014*/ 	.byte	0x00, 0xf0, 0x11, 0x00


	//----- nvinfo : EIATTR_KPARAM_INFO
	.align		4
.L_12:
        /*0018*/ 	.byte	0x04, 0x17
        /*001a*/ 	.short	(.L_14 - .L_13)
.L_13:
        /*001c*/ 	.word	0x00000000
        /*0020*/ 	.short	0x0006
        /*0022*/ 	.short	0x0024
        /*0024*/ 	.byte	0x00, 0xf0, 0x11, 0x00


	//----- nvinfo : EIATTR_KPARAM_INFO
	.align		4
.L_14:
        /*0028*/ 	.byte	0x04, 0x17
        /*002a*/ 	.short	(.L_16 - .L_15)
.L_15:
        /*002c*/ 	.word	0x00000000
        /*0030*/ 	.short	0x0005
        /*0032*/ 	.short	0x0020
        /*0034*/ 	.byte	0x00, 0xf0, 0x11, 0x00


	//----- nvinfo : EIATTR_KPARAM_INFO
	.align		4
.L_16:
        /*0038*/ 	.byte	0x04, 0x17
        /*003a*/ 	.short	(.L_18 - .L_17)
.L_17:
        /*003c*/ 	.word	0x00000000
        /*0040*/ 	.short	0x0004
        /*0042*/ 	.short	0x001c
        /*0044*/ 	.byte	0x00, 0xf0, 0x11, 0x00


	//----- nvinfo : EIATTR_KPARAM_INFO
	.align		4
.L_18:
        /*0048*/ 	.byte	0x04, 0x17
        /*004a*/ 	.short	(.L_20 - .L_19)
.L_19:
        /*004c*/ 	.word	0x00000000
        /*0050*/ 	.short	0x0003
        /*0052*/ 	.short	0x0018
        /*0054*/ 	.byte	0x00, 0xf0, 0x11, 0x00


	//----- nvinfo : EIATTR_KPARAM_INFO
	.align		4
.L_20:
        /*0058*/ 	.byte	0x04, 0x17
        /*005a*/ 	.short	(.L_22 - .L_21)
.L_21:
        /*005c*/ 	.word	0x00000000
        /*0060*/ 	.short	0x0002
        /*0062*/ 	.short	0x0010
        /*0064*/ 	.byte	0x00, 0xf5, 0x21, 0x00


	//----- nvinfo : EIATTR_KPARAM_INFO
	.align		4
.L_22:
        /*0068*/ 	.byte	0x04, 0x17
        /*006a*/ 	.short	(.L_24 - .L_23)
.L_23:
        /*006c*/ 	.word	0x00000000
        /*0070*/ 	.short	0x0001
        /*0072*/ 	.short	0x0008
        /*0074*/ 	.byte	0x00, 0xf5, 0x21, 0x00


	//----- nvinfo : EIATTR_KPARAM_INFO
	.align		4
.L_24:
        /*0078*/ 	.byte	0x04, 0x17
        /*007a*/ 	.short	(.L_26 - .L_25)
.L_25:
        /*007c*/ 	.word	0x00000000
        /*0080*/ 	.short	0x0000
        /*0082*/ 	.short	0x0000
        /*0084*/ 	.byte	0x00, 0xf5, 0x21, 0x00


	//----- nvinfo : EIATTR_SPARSE_MMA_MASK
	.align		4
.L_26:
        /*0088*/ 	.byte	0x03, 0x50
        /*008a*/ 	.short	0x0000


	//----- nvinfo : EIATTR_WMMA_USED
	.align		4
        /*008c*/ 	.byte	0x01, 0x2b
	.zero		2


	//----- nvinfo : EIATTR_MAXREG_COUNT
	.align		4
        /*0090*/ 	.byte	0x03, 0x1b
        /*0092*/ 	.short	0x00ff


	//----- nvinfo : EIATTR_NUM_BARRIERS
	.align		4
        /*0094*/ 	.byte	0x02, 0x4c
        /*0096*/ 	.byte	0x01
	.zero		1


	//----- nvinfo : EIATTR_EXTERNS
	.align		4
        /*0098*/ 	.byte	0x04, 0x0f
        /*009a*/ 	.short	(.L_28 - .L_27)


	//   ....[0]....
	.align		4
.L_27:
        /*009c*/ 	.word	index@(vprintf)


	//----- nvinfo : EIATTR_MERCURY_ISA_VERSION
	.align		4
.L_28:
        /*00a0*/ 	.byte	0x03, 0x5f
        /*00a2*/ 	.short	0x0101


	//----- nvinfo : EIATTR_VRC_CTA_INIT_COUNT
	.align		4
        /*00a4*/ 	.byte	0x02, 0x4a
	.zero		1
	.zero		1


	//----- nvinfo : EIATTR_SYSCALL_OFFSETS
	.align		4
        /*00a8*/ 	.byte	0x04, 0x46
        /*00aa*/ 	.short	(.L_30 - .L_29)


	//   ....[0]....
.L_29:
        /*00ac*/ 	.word	0x00002c20


	//   ....[1]....
        /*00b0*/ 	.word	0x00002d40


	//   ....[2]....
        /*00b4*/ 	.word	0x00002df0


	//   ....[3]....
        /*00b8*/ 	.word	0x00002ea0


	//   ....[4]....
        /*00bc*/ 	.word	0x00002f50


	//   ....[5]....
        /*00c0*/ 	.word	0x00003000


	//   ....[6]....
        /*00c4*/ 	.word	0x000030b0


	//   ....[7]....
        /*00c8*/ 	.word	0x00003160


	//   ....[8]....
        /*00cc*/ 	.word	0x00003210


	//   ....[9]....
        /*00d0*/ 	.word	0x000032c0


	//   ....[10]....
        /*00d4*/ 	.word	0x00003370


	//   ....[11]....
        /*00d8*/ 	.word	0x00003420


	//   ....[12]....
        /*00dc*/ 	.word	0x000034d0


	//   ....[13]....
        /*00e0*/ 	.word	0x00003580


	//   ....[14]....
        /*00e4*/ 	.word	0x00003630


	//   ....[15]....
        /*00e8*/ 	.word	0x000036e0


	//   ....[16]....
        /*00ec*/ 	.word	0x00003790


	//   ....[17]....
        /*00f0*/ 	.word	0x00003800


	//   ....[18]....
        /*00f4*/ 	.word	0x000038a0


	//----- nvinfo : EIATTR_EXIT_INSTR_OFFSETS
	.align		4
.L_30:
        /*00f8*/ 	.byte	0x04, 0x1c
        /*00fa*/ 	.short	(.L_32 - .L_31)


	//   ....[0]....
.L_31:
        /*00fc*/ 	.word	0x00005e30


	//----- nvinfo : EIATTR_CRS_STACK_SIZE
	.align		4
.L_32:
        /*0100*/ 	.byte	0x04, 0x1e
        /*0102*/ 	.short	(.L_34 - .L_33)
.L_33:
        /*0104*/ 	.word	0x00000000


	//----- nvinfo : EIATTR_CBANK_PARAM_SIZE
	.align		4
.L_34:
        /*0108*/ 	.byte	0x03, 0x19
        /*010a*/ 	.short	0x002c


	//----- nvinfo : EIATTR_PARAM_CBANK
	.align		4
        /*010c*/ 	.byte	0x04, 0x0a
        /*010e*/ 	.short	(.L_36 - .L_35)
	.align		4
.L_35:
        /*0110*/ 	.word	index@(.nv.constant0._Z6matmulP6__halfS0_S0_iiiff)
        /*0114*/ 	.short	0x0380
        /*0116*/ 	.short	0x002c


	//----- nvinfo : EIATTR_SW_WAR
	.align		4
.L_36:
        /*0118*/ 	.byte	0x04, 0x36
        /*011a*/ 	.short	(.L_38 - .L_37)
.L_37:
        /*011c*/ 	.word	0x00000008
.L_38:


//--------------------- .nv.callgraph             --------------------------
	.section	.nv.callgraph,"",@"SHT_CUDA_CALLGRAPH"
	.align	4
	.sectionentsize	8
	.align		4
        /*0000*/ 	.word	0x00000000
	.align		4
        /*0004*/ 	.word	0xffffffff
	.align		4
        /*0008*/ 	.word	index@(_Z6matmulP6__halfS0_S0_iiiff)
	.align		4
        /*000c*/ 	.word	index@(vprintf)
	.align		4
        /*0010*/ 	.word	0x00000000
	.align		4
        /*0014*/ 	.word	0xfffffffe
	.align		4
        /*0018*/ 	.word	0x00000000
	.align		4
        /*001c*/ 	.word	0xfffffffd
	.align		4
        /*0020*/ 	.word	0x00000000
	.align		4
        /*0024*/ 	.word	0xfffffffc


//--------------------- .nv.constant4             --------------------------
	.section	.nv.constant4,"a",@progbits
	.align	8
	.align		8
.nv.constant4:
        /*0000*/ 	.dword	vprintf
	.align		8
        /*0008*/ 	.dword	$str
	.align		8
        /*0010*/ 	.dword	$str$1
	.align		8
        /*0018*/ 	.dword	$str$2


//--------------------- .text._Z6matmulP6__halfS0_S0_iiiff --------------------------
	.section	.text._Z6matmulP6__halfS0_S0_iiiff,"ax",@progbits
	.align	128
        .global         _Z6matmulP6__halfS0_S0_iiiff
        .type           _Z6matmulP6__halfS0_S0_iiiff,@function
        .size           _Z6matmulP6__halfS0_S0_iiiff,(.L_x_23 - _Z6matmulP6__halfS0_S0_iiiff)
        .other          _Z6matmulP6__halfS0_S0_iiiff,@"STO_CUDA_ENTRY STV_DEFAULT"
_Z6matmulP6__halfS0_S0_iiiff:
.text._Z6matmulP6__halfS0_S0_iiiff:
[----:B------:R-:W0:Y:S01]  /*0000*/  LDC R1, c[0x0][0x37c] ;  /* 0x0000df00ff017b82 */ /* 0x000e220000000800 */
[----:B------:R-:W1:Y:S01]  /*0010*/  S2R R7, SR_TID.X ;  /* 0x0000000000077919 */ /* 0x000e620000002100 */
[----:B------:R-:W2:Y:S06]  /*0020*/  LDCU UR6, c[0x0][0x3a0] ;  /* 0x00007400ff0677ac */ /* 0x000eac0008000800 */
[----:B------:R-:W3:Y:S01]  /*0030*/  LDC.64 R22, c[0x0][0x380] ;  /* 0x0000e000ff167b82 */ /* 0x000ee20000000a00 */
[----:B0-----:R-:W-:Y:S01]  /*0040*/  VIADD R1, R1, 0xfffffff8 ;  /* 0xfffffff801017836 */ /* 0x001fe20000000000 */
[----:B------:R-:W0:Y:S01]  /*0050*/  S2R R6, SR_TID.Y ;  /* 0x0000000000067919 */ /* 0x000e220000002200 */
[----:B------:R-:W4:Y:S01]  /*0060*/  LDCU.64 UR36, c[0x0][0x358] ;  /* 0x00006b00ff2477ac */ /* 0x000f220008000a00 */
[----:B------:R-:W5:Y:S01]  /*0070*/  S2R R5, SR_TID.Z ;  /* 0x0000000000057919 */ /* 0x000f620000002300 */
[----:B------:R-:W2:Y:S01]  /*0080*/  S2R R87, SR_CTAID.Y ;  /* 0x0000000000577919 */ /* 0x000ea20000002600 */
[----:B-1----:R-:W-:-:S02]  /*0090*/  LOP3.LUT R3, R7, 0x1f, RZ, 0xc0, !PT ;  /* 0x0000001f07037812 */ /* 0x002fc400078ec0ff */
[----:B0-----:R-:W-:Y:S01]  /*00a0*/  LEA R2, R6, R7, 0x5 ;  /* 0x0000000706027211 */ /* 0x001fe200078e28ff */
[----:B-----5:R-:W-:-:S04]  /*00b0*/  IMAD.SHL.U32 R9, R5, 0x40, RZ ;  /* 0x0000004005097824 */ /* 0x020fc800078e00ff */
[----:B------:R-:W-:-:S05]  /*00c0*/  IMAD.IADD R0, R9, 0x1, R2 ;  /* 0x0000000109007824 */ /* 0x000fca00078e0202 */
[----:B------:R-:W-:-:S05]  /*00d0*/  SHF.R.U32.HI R35, RZ, 0x5, R0 ;  /* 0x00000005ff237819 */ /* 0x000fca0000011600 */
[----:B--2---:R-:W-:-:S04]  /*00e0*/  IMAD R12, R87, 0x80, R35 ;  /* 0x00000080570c7824 */ /* 0x004fc800078e0223 */
[C---:B------:R-:W-:Y:S01]  /*00f0*/  VIADD R8, R12.reuse, 0x8 ;  /* 0x000000080c087836 */ /* 0x040fe20000000000 */
[C---:B------:R-:W-:Y:S01]  /*0100*/  IADD3 R4, PT, PT, R12.reuse, 0x4, RZ ;  /* 0x000000040c047810 */ /* 0x040fe20007ffe0ff */
[C-C-:B------:R-:W-:Y:S01]  /*0110*/  IMAD R11, R12.reuse, UR6, R3.reuse ;  /* 0x000000060c0b7c24 */ /* 0x140fe2000f8e0203 */
[----:B------:R-:W-:Y:S01]  /*0120*/  IADD3 R20, PT, PT, R12, 0x1c, RZ ;  /* 0x0000001c0c147810 */ /* 0x000fe20007ffe0ff */
[--C-:B------:R-:W-:Y:S02]  /*0130*/  IMAD R17, R8, UR6, R3.reuse ;  /* 0x0000000608117c24 */ /* 0x100fe4000f8e0203 */
[----:B------:R-:W-:Y:S02]  /*0140*/  IMAD R15, R4, UR6, R3 ;  /* 0x00000006040f7c24 */ /* 0x000fe4000f8e0203 */
[----:B------:R-:W-:Y:S02]  /*0150*/  VIADD R4, R12, 0xc ;  /* 0x0000000c0c047836 */ /* 0x000fe40000000000 */
[----:B---3--:R-:W-:-:S04]  /*0160*/  IMAD.WIDE R14, R15, 0x2, R22 ;  /* 0x000000020f0e7825 */ /* 0x008fc800078e0216 */
[--C-:B------:R-:W-:Y:S01]  /*0170*/  IMAD R67, R4, UR6, R3.reuse ;  /* 0x0000000604437c24 */ /* 0x100fe2000f8e0203 */
[C---:B------:R-:W-:Y:S01]  /*0180*/  IADD3 R4, PT, PT, R12.reuse, 0x10, RZ ;  /* 0x000000100c047810 */ /* 0x040fe20007ffe0ff */
[C---:B------:R-:W-:Y:S01]  /*0190*/  VIADD R8, R12.reuse, 0x14 ;  /* 0x000000140c087836 */ /* 0x040fe20000000000 */
[----:B----4-:R0:W2:Y:S01]  /*01a0*/  LDG.E.U16 R73, desc[UR36][R14.64] ;  /* 0x000000240e497981 */ /* 0x0100a2000c1e1500 */
[----:B------:R-:W-:Y:S02]  /*01b0*/  VIADD R18, R12, 0x18 ;  /* 0x000000180c127836 */ /* 0x000fe40000000000 */
[----:B------:R-:W-:Y:S02]  /*01c0*/  IMAD R65, R4, UR6, R3 ;  /* 0x0000000604417c24 */ /* 0x000fe4000f8e0203 */
[----:B------:R-:W-:Y:S02]  /*01d0*/  VIADD R4, R12, 0x20 ;  /* 0x000000200c047836 */ /* 0x000fe40000000000 */
[----:B------:R-:W-:-:S04]  /*01e0*/  IMAD.WIDE R10, R11, 0x2, R22 ;  /* 0x000000020b0a7825 */ /* 0x000fc800078e0216 */
[----:B------:R-:W-:Y:S01]  /*01f0*/  IMAD.WIDE R16, R17, 0x2, R22 ;  /* 0x0000000211107825 */ /* 0x000fe200078e0216 */
[----:B------:R1:W3:Y:S03]  /*0200*/  LDG.E.U16 R70, desc[UR36][R10.64] ;  /* 0x000000240a467981 */ /* 0x0002e6000c1e1500 */
[--C-:B------:R-:W-:Y:S01]  /*0210*/  IMAD R13, R8, UR6, R3.reuse ;  /* 0x00000006080d7c24 */ /* 0x100fe2000f8e0203 */
[----:B------:R-:W-:Y:S01]  /*0220*/  IADD3 R8, PT, PT, R12, 0x28, RZ ;  /* 0x000000280c087810 */ /* 0x000fe20007ffe0ff */
[--C-:B0-----:R-:W-:Y:S01]  /*0230*/  IMAD R15, R20, UR6, R3.reuse ;  /* 0x00000006140f7c24 */ /* 0x101fe2000f8e0203 */
[----:B------:R0:W4:Y:S01]  /*0240*/  LDG.E.U16 R71, desc[UR36][R16.64] ;  /* 0x0000002410477981 */ /* 0x000122000c1e1500 */
[--C-:B------:R-:W-:Y:S02]  /*0250*/  IMAD R59, R4, UR6, R3.reuse ;  /* 0x00000006043b7c24 */ /* 0x100fe4000f8e0203 */
[----:B------:R-:W-:-:S02]  /*0260*/  IMAD R63, R18, UR6, R3 ;  /* 0x00000006123f7c24 */ /* 0x000fc4000f8e0203 */
[C---:B------:R-:W-:Y:S02]  /*0270*/  VIADD R4, R12.reuse, 0x24 ;  /* 0x000000240c047836 */ /* 0x040fe40000000000 */
[----:B------:R-:W-:Y:S02]  /*0280*/  VIADD R18, R12, 0x30 ;  /* 0x000000300c127836 */ /* 0x000fe40000000000 */
[----:B------:R-:W-:-:S04]  /*0290*/  IMAD.WIDE R14, R15, 0x2, R22 ;  /* 0x000000020f0e7825 */ /* 0x000fc800078e0216 */
[----:B-1----:R-:W-:Y:S01]  /*02a0*/  IMAD.WIDE R10, R13, 0x2, R22 ;  /* 0x000000020d0a7825 */ /* 0x002fe200078e0216 */
[----:B------:R1:W5:Y:S03]  /*02b0*/  LDG.E.U16 R55, desc[UR36][R14.64] ;  /* 0x000000240e377981 */ /* 0x000366000c1e1500 */
[----:B0-----:R-:W-:Y:S01]  /*02c0*/  VIADD R16, R12, 0x2c ;  /* 0x0000002c0c107836 */ /* 0x001fe20000000000 */
[----:B------:R0:W5:Y:S01]  /*02d0*/  LDG.E.U16 R61, desc[UR36][R10.64] ;  /* 0x000000240a3d7981 */ /* 0x000162000c1e1500 */
[--C-:B------:R-:W-:Y:S01]  /*02e0*/  IMAD R13, R4, UR6, R3.reuse ;  /* 0x00000006040d7c24 */ /* 0x100fe2000f8e0203 */
[----:B------:R-:W-:Y:S01]  /*02f0*/  IADD3 R4, PT, PT, R12, 0x34, RZ ;  /* 0x000000340c047810 */ /* 0x000fe20007ffe0ff */
[--C-:B------:R-:W-:Y:S02]  /*0300*/  IMAD R17, R8, UR6, R3.reuse ;  /* 0x0000000608117c24 */ /* 0x100fe4000f8e0203 */
[----:B------:R-:W-:-:S02]  /*0310*/  IMAD R19, R18, UR6, R3 ;  /* 0x0000000612137c24 */ /* 0x000fc4000f8e0203 */
[----:B------:R-:W-:Y:S02]  /*0320*/  IMAD R57, R16, UR6, R3 ;  /* 0x0000000610397c24 */ /* 0x000fe4000f8e0203 */
[----:B-1----:R-:W-:-:S04]  /*0330*/  IMAD.WIDE R14, R17, 0x2, R22 ;  /* 0x00000002110e7825 */ /* 0x002fc800078e0216 */
[----:B------:R-:W-:Y:S01]  /*0340*/  IMAD.WIDE R16, R19, 0x2, R22 ;  /* 0x0000000213107825 */ /* 0x000fe200078e0216 */
[----:B------:R-:W-:Y:S01]  /*0350*/  IADD3 R20, PT, PT, R12, 0x40, RZ ;  /* 0x000000400c147810 */ /* 0x000fe20007ffe0ff */
[----:B------:R-:W5:Y:S02]  /*0360*/  LDG.E.U16 R49, desc[UR36][R14.64] ;  /* 0x000000240e317981 */ /* 0x000f64000c1e1500 */
[----:B------:R-:W-:Y:S02]  /*0370*/  IMAD R19, R4, UR6, R3 ;  /* 0x0000000604137c24 */ /* 0x000fe4000f8e0203 */
[----:B------:R-:W-:Y:S01]  /*0380*/  VIADD R4, R12, 0x38 ;  /* 0x000000380c047836 */ /* 0x000fe20000000000 */
[----:B------:R-:W5:Y:S01]  /*0390*/  LDG.E.U16 R48, desc[UR36][R16.64] ;  /* 0x0000002410307981 */ /* 0x000f62000c1e1500 */
[----:B------:R-:W-:-:S04]  /*03a0*/  IMAD.WIDE R66, R67, 0x2, R22 ;  /* 0x0000000243427825 */ /* 0x000fc800078e0216 */
[--C-:B------:R-:W-:Y:S02]  /*03b0*/  IMAD.WIDE R64, R65, 0x2, R22.reuse ;  /* 0x0000000241407825 */ /* 0x100fe400078e0216 */
[----:B------:R-:W5:Y:S02]  /*03c0*/  LDG.E.U16 R66, desc[UR36][R66.64] ;  /* 0x0000002442427981 */ /* 0x000f64000c1e1500 */
[----:B0-----:R-:W-:Y:S02]  /*03d0*/  IMAD.WIDE R10, R13, 0x2, R22 ;  /* 0x000000020d0a7825 */ /* 0x001fe400078e0216 */
[----:B------:R-:W5:Y:S02]  /*03e0*/  LDG.E.U16 R64, desc[UR36][R64.64] ;  /* 0x0000002440407981 */ /* 0x000f64000c1e1500 */
[----:B------:R-:W-:Y:S02]  /*03f0*/  IMAD R47, R4, UR6, R3 ;  /* 0x00000006042f7c24 */ /* 0x000fe4000f8e0203 */
[----:B------:R-:W-:Y:S01]  /*0400*/  IMAD.WIDE R62, R63, 0x2, R22 ;  /* 0x000000023f3e7825 */ /* 0x000fe200078e0216 */
[----:B------:R0:W5:Y:S03]  /*0410*/  LDG.E.U16 R60, desc[UR36][R10.64] ;  /* 0x000000240a3c7981 */ /* 0x000166000c1e1500 */
[----:B------:R-:W-:-:S02]  /*0420*/  VIADD R8, R12, 0x3c ;  /* 0x0000003c0c087836 */ /* 0x000fc40000000000 */
[----:B------:R-:W-:Y:S01]  /*0430*/  VIADD R4, R12, 0x48 ;  /* 0x000000480c047836 */ /* 0x000fe20000000000 */
[----:B------:R-:W5:Y:S01]  /*0440*/  LDG.E.U16 R62, desc[UR36][R62.64] ;  /* 0x000000243e3e7981 */ /* 0x000f62000c1e1500 */
[----:B------:R-:W-:-:S04]  /*0450*/  IMAD.WIDE R58, R59, 0x2, R22 ;  /* 0x000000023b3a7825 */ /* 0x000fc800078e0216 */
[----:B------:R-:W-:Y:S02]  /*0460*/  VIADD R24, R12, 0x44 ;  /* 0x000000440c187836 */ /* 0x000fe40000000000 */
[--C-:B0-----:R-:W-:Y:S01]  /*0470*/  IMAD R11, R8, UR6, R3.reuse ;  /* 0x00000006080b7c24 */ /* 0x101fe2000f8e0203 */
[----:B------:R-:W5:Y:S01]  /*0480*/  LDG.E.U16 R58, desc[UR36][R58.64] ;  /* 0x000000243a3a7981 */ /* 0x000f62000c1e1500 */
[----:B------:R-:W-:Y:S01]  /*0490*/  IMAD R17, R4, UR6, R3 ;  /* 0x0000000604117c24 */ /* 0x000fe2000f8e0203 */
[----:B------:R-:W-:Y:S01]  /*04a0*/  IADD3 R4, PT, PT, R12, 0x4c, RZ ;  /* 0x0000004c0c047810 */ /* 0x000fe20007ffe0ff */
[----:B------:R-:W-:-:S04]  /*04b0*/  IMAD.WIDE R56, R57, 0x2, R22 ;  /* 0x0000000239387825 */ /* 0x000fc800078e0216 */
[----:B------:R-:W-:Y:S02]  /*04c0*/  IMAD.WIDE R18, R19, 0x2, R22 ;  /* 0x0000000213127825 */ /* 0x000fe400078e0216 */
[----:B------:R-:W5:Y:S02]  /*04d0*/  LDG.E.U16 R56, desc[UR36][R56.64] ;  /* 0x0000002438387981 */ /* 0x000f64000c1e1500 */
[--C-:B------:R-:W-:Y:S02]  /*04e0*/  IMAD R15, R20, UR6, R3.reuse ;  /* 0x00000006140f7c24 */ /* 0x100fe4000f8e0203 */
[----:B------:R-:W-:Y:S01]  /*04f0*/  IMAD R45, R24, UR6, R3 ;  /* 0x00000006182d7c24 */ /* 0x000fe2000f8e0203 */
[----:B------:R0:W5:Y:S01]  /*0500*/  LDG.E.U16 R43, desc[UR36][R18.64] ;  /* 0x00000024122b7981 */ /* 0x000162000c1e1500 */
[C---:B------:R-:W-:Y:S02]  /*0510*/  VIADD R8, R12.reuse, 0x50 ;  /* 0x000000500c087836 */ /* 0x040fe40000000000 */
[----:B------:R-:W-:Y:S01]  /*0520*/  IMAD.WIDE R46, R47, 0x2, R22 ;  /* 0x000000022f2e7825 */ /* 0x000fe200078e0216 */
[----:B------:R-:W-:-:S03]  /*0530*/  IADD3 R20, PT, PT, R12, 0x58, RZ ;  /* 0x000000580c147810 */ /* 0x000fc60007ffe0ff */
[--C-:B------:R-:W-:Y:S02]  /*0540*/  IMAD.WIDE R10, R11, 0x2, R22.reuse ;  /* 0x000000020b0a7825 */ /* 0x100fe400078e0216 */
[----:B------:R-:W5:Y:S02]  /*0550*/  LDG.E.U16 R46, desc[UR36][R46.64] ;  /* 0x000000242e2e7981 */ /* 0x000f64000c1e1500 */
[----:B------:R-:W-:Y:S02]  /*0560*/  IMAD.WIDE R14, R15, 0x2, R22 ;  /* 0x000000020f0e7825 */ /* 0x000fe400078e0216 */
[----:B------:R1:W5:Y:S02]  /*0570*/  LDG.E.U16 R41, desc[UR36][R10.64] ;  /* 0x000000240a297981 */ /* 0x000364000c1e1500 */
[----:B------:R-:W-:Y:S02]  /*0580*/  IMAD R13, R4, UR6, R3 ;  /* 0x00000006040d7c24 */ /* 0x000fe4000f8e0203 */
[----:B------:R-:W-:Y:S01]  /*0590*/  IMAD.WIDE R44, R45, 0x2, R22 ;  /* 0x000000022d2c7825 */ /* 0x000fe200078e0216 */
[----:B------:R1:W5:Y:S03]  /*05a0*/  LDG.E.U16 R42, desc[UR36][R14.64] ;  /* 0x000000240e2a7981 */ /* 0x000366000c1e1500 */
[----:B0-----:R-:W-:-:S02]  /*05b0*/  VIADD R18, R12, 0x54 ;  /* 0x000000540c127836 */ /* 0x001fc40000000000 */
[----:B------:R-:W-:Y:S01]  /*05c0*/  IMAD R19, R8, UR6, R3 ;  /* 0x0000000608137c24 */ /* 0x000fe2000f8e0203 */
[----:B------:R-:W5:Y:S01]  /*05d0*/  LDG.E.U16 R44, desc[UR36][R44.64] ;  /* 0x000000242c2c7981 */ /* 0x000f62000c1e1500 */
[----:B------:R-:W-:-:S04]  /*05e0*/  IMAD.WIDE R16, R17, 0x2, R22 ;  /* 0x0000000211107825 */ /* 0x000fc800078e0216 */
[----:B-1----:R-:W-:Y:S01]  /*05f0*/  IMAD.WIDE R10, R13, 0x2, R22 ;  /* 0x000000020d0a7825 */ /* 0x002fe200078e0216 */
[----:B------:R0:W5:Y:S03]  /*0600*/  LDG.E.U16 R39, desc[UR36][R16.64] ;  /* 0x0000002410277981 */ /* 0x000166000c1e1500 */
[----:B------:R-:W-:Y:S01]  /*0610*/  IMAD R21, R18, UR6, R3 ;  /* 0x0000000612157c24 */ /* 0x000fe2000f8e0203 */
[----:B------:R-:W5:Y:S01]  /*0620*/  LDG.E.U16 R36, desc[UR36][R10.64] ;  /* 0x000000240a247981 */ /* 0x000f62000c1e1500 */
[----:B------:R-:W-:-:S04]  /*0630*/  IMAD.WIDE R14, R19, 0x2, R22 ;  /* 0x00000002130e7825 */ /* 0x000fc800078e0216 */
[----:B------:R-:W-:Y:S01]  /*0640*/  IMAD R25, R20, UR6, R3 ;  /* 0x0000000614197c24 */ /* 0x000fe2000f8e0203 */
[----:B------:R1:W5:Y:S01]  /*0650*/  LDG.E.U16 R38, desc[UR36][R14.64] ;  /* 0x000000240e267981 */ /* 0x000362000c1e1500 */
[----:B------:R-:W-:-:S04]  /*0660*/  IMAD.WIDE R18, R21, 0x2, R22 ;  /* 0x0000000215127825 */ /* 0x000fc800078e0216 */
[----:B------:R-:W-:Y:S01]  /*0670*/  IMAD.WIDE R20, R25, 0x2, R22 ;  /* 0x0000000219147825 */ /* 0x000fe200078e0216 */
[----:B------:R1:W5:Y:S04]  /*0680*/  LDG.E.U16 R37, desc[UR36][R18.64] ;  /* 0x0000002412257981 */ /* 0x000368000c1e1500 */
[----:B------:R-:W5:Y:S01]  /*0690*/  LDG.E.U16 R40, desc[UR36][R20.64] ;  /* 0x0000002414287981 */ /* 0x000f62000c1e1500 */
[----:B------:R-:W-:-:S04]  /*06a0*/  VIADD R4, R12, 0x5c ;  /* 0x0000005c0c047836 */ /* 0x000fc80000000000 */
[----:B0-----:R-:W-:-:S04]  /*06b0*/  IMAD R17, R4, UR6, R3 ;  /* 0x0000000604117c24 */ /* 0x001fc8000f8e0203 */
[----:B------:R-:W-:-:S05]  /*06c0*/  IMAD.WIDE R16, R17, 0x2, R22 ;  /* 0x0000000211107825 */ /* 0x000fca00078e0216 */
[----:B------:R0:W5:Y:S01]  /*06d0*/  LDG.E.U16 R54, desc[UR36][R16.64] ;  /* 0x0000002410367981 */ /* 0x000162000c1e1500 */
[----:B------:R-:W-:Y:S01]  /*06e0*/  IMAD.SHL.U32 R4, R7, 0x10, RZ ;  /* 0x0000001007047824 */ /* 0x000fe200078e00ff */
[C---:B------:R-:W-:Y:S02]  /*06f0*/  LOP3.LUT R8, R2.reuse, R9, RZ, 0xc0, !PT ;  /* 0x0000000902087212 */ /* 0x040fe400078ec0ff */
[----:B------:R-:W-:Y:S02]  /*0700*/  LOP3.LUT R9, R2, 0xffff, R9, 0x48, !PT ;  /* 0x0000ffff02097812 */ /* 0x000fe400078e4809 */
[----:B------:R-:W-:Y:S02]  /*0710*/  LOP3.LUT R4, R4, 0x100, RZ, 0xc0, !PT ;  /* 0x0000010004047812 */ /* 0x000fe400078ec0ff */
[----:B------:R-:W-:Y:S02]  /*0720*/  LEA.HI R8, R9, R8, RZ, 0x1f ;  /* 0x0000000809087211 */ /* 0x000fe400078ff8ff */
[----:B------:R-:W-:-:S02]  /*0730*/  LOP3.LUT R9, R4, 0xf, R7, 0xf8, !PT ;  /* 0x0000000f04097812 */ /* 0x000fc400078ef807 */
[C---:B------:R-:W-:Y:S02]  /*0740*/  LOP3.LUT R4, R0.reuse, 0x1ff00, RZ, 0xc0, !PT ;  /* 0x0001ff0000047812 */ /* 0x040fe400078ec0ff */
[----:B------:R-:W-:Y:S02]  /*0750*/  LOP3.LUT R2, R0, 0x1ff80, RZ, 0xc0, !PT ;  /* 0x0001ff8000027812 */ /* 0x000fe400078ec0ff */
[----:B-1----:R-:W-:Y:S01]  /*0760*/  LOP3.LUT R15, R9, 0x1fe00, R0, 0xf8, !PT ;  /* 0x0001fe00090f7812 */ /* 0x002fe200078ef800 */
[C---:B------:R-:W-:Y:S01]  /*0770*/  VIADD R18, R4.reuse, 0x900 ;  /* 0x0000090004127836 */ /* 0x040fe20000000000 */
[C---:B------:R-:W-:Y:S01]  /*0780*/  IADD3 R0, PT, PT, R4.reuse, 0x100, RZ ;  /* 0x0000010004007810 */ /* 0x040fe20007ffe0ff */
[C---:B------:R-:W-:Y:S01]  /*0790*/  VIADD R10, R4.reuse, 0x300 ;  /* 0x00000300040a7836 */ /* 0x040fe20000000000 */
[C---:B0-----:R-:W-:Y:S01]  /*07a0*/  IADD3 R16, PT, PT, R4.reuse, 0x700, RZ ;  /* 0x0000070004107810 */ /* 0x041fe20007ffe0ff */
[C---:B------:R-:W-:Y:S01]  /*07b0*/  VIADD R14, R4.reuse, 0x500 ;  /* 0x00000500040e7836 */ /* 0x040fe20000000000 */
[C---:B------:R-:W-:Y:S01]  /*07c0*/  IADD3 R24, PT, PT, R4.reuse, 0xd00, RZ ;  /* 0x00000d0004187810 */ /* 0x040fe20007ffe0ff */
[----:B------:R-:W-:-:S02]  /*07d0*/  VIADD R20, R4, 0xb00 ;  /* 0x00000b0004147836 */ /* 0x000fc40000000000 */
[----:B------:R-:W-:Y:S01]  /*07e0*/  VIADD R4, R4, 0xf00 ;  /* 0x00000f0004047836 */ /* 0x000fe20000000000 */
[----:B------:R-:W-:Y:S02]  /*07f0*/  LOP3.LUT R8, R8, 0xf0, RZ, 0xc0, !PT ;  /* 0x000000f008087812 */ /* 0x000fe400078ec0ff */
[C---:B------:R-:W-:Y:S01]  /*0800*/  LOP3.LUT R11, R9.reuse, 0x3fe00, R18, 0xf8, !PT ;  /* 0x0003fe00090b7812 */ /* 0x040fe200078ef812 */
[----:B------:R-:W0:Y:S01]  /*0810*/  S2UR UR5, SR_CgaCtaId ;  /* 0x00000000000579c3 */ /* 0x000e220000008800 */
[C---:B------:R-:W-:Y:S02]  /*0820*/  LOP3.LUT R7, R9.reuse, 0x3fe00, R0, 0xf8, !PT ;  /* 0x0003fe0009077812 */ /* 0x040fe400078ef800 */
[C---:B------:R-:W-:Y:S02]  /*0830*/  LOP3.LUT R67, R9.reuse, 0x3fe00, R10, 0xf8, !PT ;  /* 0x0003fe0009437812 */ /* 0x040fe400078ef80a */
[C---:B------:R-:W-:Y:S02]  /*0840*/  LOP3.LUT R59, R9.reuse, 0x3fe00, R14, 0xf8, !PT ;  /* 0x0003fe00093b7812 */ /* 0x040fe400078ef80e */
[----:B------:R-:W-:-:S02]  /*0850*/  LOP3.LUT R45, R9, 0x3fe00, R16, 0xf8, !PT ;  /* 0x0003fe00092d7812 */ /* 0x000fc400078ef810 */
[C---:B------:R-:W-:Y:S02]  /*0860*/  LOP3.LUT R33, R9.reuse, 0x3fe00, R20, 0xf8, !PT ;  /* 0x0003fe0009217812 */ /* 0x040fe400078ef814 */
[C---:B------:R-:W-:Y:S02]  /*0870*/  LOP3.LUT R69, R9.reuse, 0x3fe00, R24, 0xf8, !PT ;  /* 0x0003fe0009457812 */ /* 0x040fe400078ef818 */
[----:B------:R-:W-:Y:S01]  /*0880*/  LOP3.LUT R13, R9, 0x3fe00, R4, 0xf8, !PT ;  /* 0x0003fe00090d7812 */ /* 0x000fe200078ef804 */
[----:B------:R-:W-:Y:S01]  /*0890*/  VIADD R4, R35, 0x4 ;  /* 0x0000000423047836 */ /* 0x000fe20000000000 */
[----:B------:R-:W-:Y:S01]  /*08a0*/  LOP3.LUT R30, R11, 0x80, R8, 0xf6, !PT ;  /* 0x000000800b1e7812 */ /* 0x000fe200078ef608 */
[----:B------:R-:W-:Y:S01]  /*08b0*/  VIADD R11, R35, 0xc ;  /* 0x0000000c230b7836 */ /* 0x000fe20000000000 */
[C---:B------:R-:W-:Y:S01]  /*08c0*/  IADD3 R24, PT, PT, R2.reuse, 0x880, RZ ;  /* 0x0000088002187810 */ /* 0x040fe20007ffe0ff */
[----:B------:R-:W-:Y:S01]  /*08d0*/  VIADD R20, R2, 0x680 ;  /* 0x0000068002147836 */ /* 0x000fe20000000000 */
[----:B------:R-:W-:-:S02]  /*08e0*/  LOP3.LUT R15, R15, R8, RZ, 0xfc, !PT ;  /* 0x000000080f0f7212 */ /* 0x000fc400078efcff */
[--C-:B------:R-:W-:Y:S02]  /*08f0*/  LOP3.LUT R18, R7, 0x80, R8.reuse, 0xf6, !PT ;  /* 0x0000008007127812 */ /* 0x100fe400078ef608 */
[--C-:B------:R-:W-:Y:S02]  /*0900*/  LOP3.LUT R67, R67, 0x80, R8.reuse, 0xf6, !PT ;  /* 0x0000008043437812 */ /* 0x100fe400078ef608 */
[--C-:B------:R-:W-:Y:S02]  /*0910*/  LOP3.LUT R59, R59, 0x80, R8.reuse, 0xf6, !PT ;  /* 0x000000803b3b7812 */ /* 0x100fe400078ef608 */
[--C-:B------:R-:W-:Y:S02]  /*0920*/  LOP3.LUT R45, R45, 0x80, R8.reuse, 0xf6, !PT ;  /* 0x000000802d2d7812 */ /* 0x100fe400078ef608 */
[--C-:B------:R-:W-:Y:S02]  /*0930*/  LOP3.LUT R33, R33, 0x80, R8.reuse, 0xf6, !PT ;  /* 0x0000008021217812 */ /* 0x100fe400078ef608 */
[----:B------:R-:W-:-:S02]  /*0940*/  LOP3.LUT R69, R69, 0x80, R8, 0xf6, !PT ;  /* 0x0000008045457812 */ /* 0x000fc400078ef608 */
[----:B------:R-:W-:Y:S01]  /*0950*/  LOP3.LUT R0, R13, 0x80, R8, 0xf6, !PT ;  /* 0x000000800d007812 */ /* 0x000fe200078ef608 */
[C---:B------:R-:W-:Y:S01]  /*0960*/  VIADD R8, R2.reuse, 0x480 ;  /* 0x0000048002087836 */ /* 0x040fe20000000000 */
[----:B------:R-:W-:Y:S01]  /*0970*/  LOP3.LUT R29, R9, 0x3fe00, R24, 0xf8, !PT ;  /* 0x0003fe00091d7812 */ /* 0x000fe200078ef818 */
[C---:B------:R-:W-:Y:S01]  /*0980*/  VIADD R32, R2.reuse, 0xa80 ;  /* 0x00000a8002207836 */ /* 0x040fe20000000000 */
[C---:B------:R-:W-:Y:S01]  /*0990*/  IADD3 R68, PT, PT, R2.reuse, 0x280, RZ ;  /* 0x0000028002447810 */ /* 0x040fe20007ffe0ff */
[C---:B------:R-:W-:Y:S01]  /*09a0*/  VIADD R50, R2.reuse, 0xc80 ;  /* 0x00000c8002327836 */ /* 0x040fe20000000000 */
[C---:B------:R-:W-:Y:S01]  /*09b0*/  IADD3 R72, PT, PT, R2.reuse, 0xe80, RZ ;  /* 0x00000e8002487810 */ /* 0x040fe20007ffe0ff */
[C---:B------:R-:W-:Y:S01]  /*09c0*/  VIADD R10, R2.reuse, 0x380 ;  /* 0x00000380020a7836 */ /* 0x040fe20000000000 */
[C---:B------:R-:W-:Y:S01]  /*09d0*/  IADD3 R28, PT, PT, R2.reuse, 0x780, RZ ;  /* 0x00000780021c7810 */ /* 0x040fe20007ffe0ff */
[C---:B------:R-:W-:Y:S01]  /*09e0*/  VIADD R16, R2.reuse, 0x580 ;  /* 0x0000058002107836 */ /* 0x040fe20000000000 */
[C---:B------:R-:W-:Y:S01]  /*09f0*/  IADD3 R52, PT, PT, R2.reuse, 0xd80, RZ ;  /* 0x00000d8002347810 */ /* 0x040fe20007ffe0ff */
[----:B------:R-:W-:Y:S01]  /*0a00*/  VIADD R26, R2, 0x980 ;  /* 0x00000980021a7836 */ /* 0x000fe20000000000 */
[----:B------:R-:W-:Y:S01]  /*0a10*/  SHF.L.U32 R14, R4, 0x5, RZ ;  /* 0x00000005040e7819 */ /* 0x000fe200000006ff */
[----:B------:R-:W-:-:S02]  /*0a20*/  VIADD R34, R2, 0xb80 ;  /* 0x00000b8002227836 */ /* 0x000fc40000000000 */
[----:B------:R-:W-:Y:S02]  /*0a30*/  VIADD R74, R2, 0xf80 ;  /* 0x00000f80024a7836 */ /* 0x000fe40000000000 */
[----:B------:R-:W-:Y:S01]  /*0a40*/  IMAD.SHL.U32 R24, R11, 0x20, RZ ;  /* 0x000000200b187824 */ /* 0x000fe200078e00ff */
[C---:B------:R-:W-:Y:S01]  /*0a50*/  LOP3.LUT R63, R9.reuse, 0x3fe00, R8, 0xf8, !PT ;  /* 0x0003fe00093f7812 */ /* 0x040fe200078ef808 */
[----:B------:R-:W-:Y:S01]  /*0a60*/  IMAD.SHL.U32 R13, R4, 0x10, RZ ;  /* 0x00000010040d7824 */ /* 0x000fe200078e00ff */
[C---:B------:R-:W-:Y:S02]  /*0a70*/  LOP3.LUT R47, R9.reuse, 0x3fe00, R20, 0xf8, !PT ;  /* 0x0003fe00092f7812 */ /* 0x040fe400078ef814 */
[C---:B------:R-:W-:Y:S02]  /*0a80*/  LOP3.LUT R68, R9.reuse, 0x3fe00, R68, 0xf8, !PT ;  /* 0x0003fe0009447812 */ /* 0x040fe400078ef844 */
[C---:B------:R-:W-:Y:S02]  /*0a90*/  LOP3.LUT R32, R9.reuse, 0x3fe00, R32, 0xf8, !PT ;  /* 0x0003fe0009207812 */ /* 0x040fe400078ef820 */
[----:B------:R-:W-:-:S02]  /*0aa0*/  LOP3.LUT R8, R9, 0x3fe00, R50, 0xf8, !PT ;  /* 0x0003fe0009087812 */ /* 0x000fc400078ef832 */
[C---:B------:R-:W-:Y:S02]  /*0ab0*/  LOP3.LUT R2, R9.reuse, 0x3fe00, R72, 0xf8, !PT ;  /* 0x0003fe0009027812 */ /* 0x040fe400078ef848 */
[C---:B------:R-:W-:Y:S02]  /*0ac0*/  LOP3.LUT R10, R9.reuse, 0x3fe00, R10, 0xf8, !PT ;  /* 0x0003fe00090a7812 */ /* 0x040fe400078ef80a */
[C---:B------:R-:W-:Y:S02]  /*0ad0*/  LOP3.LUT R16, R9.reuse, 0x3fe00, R16, 0xf8, !PT ;  /* 0x0003fe0009107812 */ /* 0x040fe400078ef810 */
[C---:B------:R-:W-:Y:S02]  /*0ae0*/  LOP3.LUT R28, R9.reuse, 0x3fe00, R28, 0xf8, !PT ;  /* 0x0003fe00091c7812 */ /* 0x040fe400078ef81c */
[C---:B------:R-:W-:Y:S02]  /*0af0*/  LOP3.LUT R20, R9.reuse, 0x3fe00, R26, 0xf8, !PT ;  /* 0x0003fe0009147812 */ /* 0x040fe400078ef81a */
[----:B------:R-:W-:-:S02]  /*0b00*/  LOP3.LUT R34, R9, 0x3fe00, R34, 0xf8, !PT ;  /* 0x0003fe0009227812 */ /* 0x000fc400078ef822 */
[C---:B------:R-:W-:Y:S02]  /*0b10*/  LOP3.LUT R7, R9.reuse, 0x3fe00, R52, 0xf8, !PT ;  /* 0x0003fe0009077812 */ /* 0x040fe400078ef834 */
[C---:B------:R-:W-:Y:S02]  /*0b20*/  LOP3.LUT R4, R9.reuse, 0x3fe00, R74, 0xf8, !PT ;  /* 0x0003fe0009047812 */ /* 0x040fe400078ef84a */
[C---:B------:R-:W-:Y:S02]  /*0b30*/  LOP3.LUT R14, R9.reuse, 0x7ffffe00, R14, 0xf8, !PT ;  /* 0x7ffffe00090e7812 */ /* 0x040fe400078ef80e */
[----:B------:R-:W-:Y:S02]  /*0b40*/  LOP3.LUT R24, R9, 0x7ffffe00, R24, 0xf8, !PT ;  /* 0x7ffffe0009187812 */ /* 0x000fe400078ef818 */
[----:B------:R-:W-:Y:S02]  /*0b50*/  SHF.L.U32 R9, R11, 0x4, RZ ;  /* 0x000000040b097819 */ /* 0x000fe400000006ff */
[C---:B------:R-:W-:Y:S01]  /*0b60*/  IADD3 R50, PT, PT, R12.reuse, 0x64, RZ ;  /* 0x000000640c327810 */ /* 0x040fe20007ffe0ff */
[----:B------:R-:W-:Y:S01]  /*0b70*/  VIADD R26, R12, 0x60 ;  /* 0x000000600c1a7836 */ /* 0x000fe20000000000 */
[----:B------:R-:W-:Y:S01]  /*0b80*/  LOP3.LUT R9, R9, 0xf0, RZ, 0xc0, !PT ;  /* 0x000000f009097812 */ /* 0x000fe200078ec0ff */
[----:B------:R-:W1:Y:S02]  /*0b90*/  S2R R84, SR_CTAID.X ;  /* 0x0000000000547919 */ /* 0x000e640000002500 */
[--C-:B------:R-:W-:Y:S01]  /*0ba0*/  IMAD R11, R50, UR6, R3.reuse ;  /* 0x00000006320b7c24 */ /* 0x100fe2000f8e0203 */
[-C--:B------:R-:W-:Y:S01]  /*0bb0*/  LOP3.LUT R19, R24, R9.reuse, RZ, 0xfc, !PT ;  /* 0x0000000918137212 */ /* 0x080fe200078efcff */
[----:B------:R-:W-:Y:S01]  /*0bc0*/  IMAD R77, R26, UR6, R3 ;  /* 0x000000061a4d7c24 */ /* 0x000fe2000f8e0203 */
[-C--:B------:R-:W-:Y:S01]  /*0bd0*/  LOP3.LUT R65, R10, R9.reuse, RZ, 0xfc, !PT ;  /* 0x000000090a417212 */ /* 0x080fe200078efcff */
[----:B------:R-:W-:Y:S01]  /*0be0*/  IMAD.WIDE R10, R11, 0x2, R22 ;  /* 0x000000020b0a7825 */ /* 0x000fe200078e0216 */
[----:B------:R-:W-:-:S02]  /*0bf0*/  LOP3.LUT R57, R16, R9, RZ, 0xfc, !PT ;  /* 0x0000000910397212 */ /* 0x000fc400078efcff */
[-C--:B------:R-:W-:Y:S01]  /*0c00*/  LOP3.LUT R31, R20, R9.reuse, RZ, 0xfc, !PT ;  /* 0x00000009141f7212 */ /* 0x080fe200078efcff */
[C---:B------:R-:W-:Y:S01]  /*0c10*/  VIADD R16, R12.reuse, 0x68 ;  /* 0x000000680c107836 */ /* 0x040fe20000000000 */
[C---:B------:R-:W-:Y:S01]  /*0c20*/  IADD3 R26, PT, PT, R12.reuse, 0x74, RZ ;  /* 0x000000740c1a7810 */ /* 0x040fe20007ffe0ff */
[C---:B------:R-:W-:Y:S01]  /*0c30*/  VIADD R24, R12.reuse, 0x70 ;  /* 0x000000700c187836 */ /* 0x040fe20000000000 */
[C---:B------:R-:W-:Y:S01]  /*0c40*/  IADD3 R20, PT, PT, R12.reuse, 0x6c, RZ ;  /* 0x0000006c0c147810 */ /* 0x040fe20007ffe0ff */
[C---:B------:R-:W-:Y:S01]  /*0c50*/  VIADD R50, R12.reuse, 0x78 ;  /* 0x000000780c327836 */ /* 0x040fe20000000000 */
[----:B------:R-:W-:Y:S01]  /*0c60*/  UMOV UR4, 0x400 ;  /* 0x0000040000047882 */ /* 0x000fe20000000000 */
[----:B------:R-:W-:Y:S01]  /*0c70*/  IADD3 R12, PT, PT, R12, 0x7c, RZ ;  /* 0x0000007c0c0c7810 */ /* 0x000fe20007ffe0ff */
[----:B0-----:R-:W-:Y:S01]  /*0c80*/  ULEA UR4, UR5, UR4, 0x18 ;  /* 0x0000000405047291 */ /* 0x001fe2000f8ec0ff */
[----:B------:R-:W-:Y:S01]  /*0c90*/  LOP3.LUT R13, R13, 0xf0, RZ, 0xc0, !PT ;  /* 0x000000f00d0d7812 */ /* 0x000fe200078ec0ff */
[--C-:B------:R-:W-:Y:S01]  /*0ca0*/  IMAD R21, R26, UR6, R3.reuse ;  /* 0x000000061a157c24 */ /* 0x100fe2000f8e0203 */
[-C--:B------:R-:W-:Y:S01]  /*0cb0*/  LOP3.LUT R28, R28, R9.reuse, RZ, 0xfc, !PT ;  /* 0x000000091c1c7212 */ /* 0x080fe200078efcff */
[--C-:B------:R-:W-:Y:S01]  /*0cc0*/  IMAD R53, R16, UR6, R3.reuse ;  /* 0x0000000610357c24 */ /* 0x100fe2000f8e0203 */
[-C--:B------:R-:W-:Y:S01]  /*0cd0*/  LOP3.LUT R34, R34, R9.reuse, RZ, 0xfc, !PT ;  /* 0x0000000922227212 */ /* 0x080fe200078efcff */
[--C-:B------:R-:W-:Y:S01]  /*0ce0*/  IMAD R51, R20, UR6, R3.reuse ;  /* 0x0000000614337c24 */ /* 0x100fe2000f8e0203 */
[-C--:B------:R-:W-:Y:S01]  /*0cf0*/  LOP3.LUT R7, R7, R9.reuse, RZ, 0xfc, !PT ;  /* 0x0000000907077212 */ /* 0x080fe200078efcff */
[--C-:B------:R-:W-:Y:S01]  /*0d00*/  IMAD R27, R24, UR6, R3.reuse ;  /* 0x00000006181b7c24 */ /* 0x100fe2000f8e0203 */
[----:B------:R-:W-:Y:S01]  /*0d10*/  LOP3.LUT R4, R4, R9, RZ, 0xfc, !PT ;  /* 0x0000000904047212 */ /* 0x000fe200078efcff */
[----:B------:R-:W-:Y:S01]  /*0d20*/  IMAD R25, R50, UR6, R3 ;  /* 0x0000000632197c24 */ /* 0x000fe2000f8e0203 */
[----:B------:R0:W5:Y:S01]  /*0d30*/  LDG.E.U16 R9, desc[UR36][R10.64] ;  /* 0x000000240a097981 */ /* 0x000162000c1e1500 */
[----:B------:R-:W-:Y:S01]  /*0d40*/  LOP3.LUT R14, R14, R13, RZ, 0xfc, !PT ;  /* 0x0000000d0e0e7212 */ /* 0x000fe200078efcff */
[----:B------:R-:W-:Y:S01]  /*0d50*/  IMAD.WIDE R20, R21, 0x2, R22 ;  /* 0x0000000215147825 */ /* 0x000fe200078e0216 */
[----:B------:R-:W-:-:S02]  /*0d60*/  LEA R15, R15, UR4, 0x1 ;  /* 0x000000040f0f7c11 */ /* 0x000fc4000f8e08ff */
[----:B------:R-:W-:Y:S01]  /*0d70*/  LOP3.LUT R68, R68, R13, RZ, 0xfc, !PT ;  /* 0x0000000d44447212 */ /* 0x000fe200078efcff */
[----:B------:R-:W-:-:S04]  /*0d80*/  IMAD.WIDE R76, R77, 0x2, R22 ;  /* 0x000000024d4c7825 */ /* 0x000fc800078e0216 */
[----:B0-----:R-:W-:Y:S01]  /*0d90*/  IMAD R11, R12, UR6, R3 ;  /* 0x000000060c0b7c24 */ /* 0x001fe2000f8e0203 */
[----:B------:R-:W-:Y:S01]  /*0da0*/  LEA R14, R14, UR4, 0x1 ;  /* 0x000000040e0e7c11 */ /* 0x000fe2000f8e08ff */
[----:B------:R-:W-:Y:S01]  /*0db0*/  IMAD.WIDE R52, R53, 0x2, R22 ;  /* 0x0000000235347825 */ /* 0x000fe200078e0216 */
[----:B------:R-:W-:-:S03]  /*0dc0*/  LEA R18, R18, UR4, 0x1 ;  /* 0x0000000412127c11 */ /* 0x000fc6000f8e08ff */
[----:B------:R-:W-:Y:S01]  /*0dd0*/  IMAD.WIDE R50, R51, 0x2, R22 ;  /* 0x0000000233327825 */ /* 0x000fe200078e0216 */
[----:B------:R-:W-:-:S03]  /*0de0*/  LOP3.LUT R63, R63, R13, RZ, 0xfc, !PT ;  /* 0x0000000d3f3f7212 */ /* 0x000fc600078efcff */
[----:B------:R-:W-:Y:S01]  /*0df0*/  IMAD.WIDE R26, R27, 0x2, R22 ;  /* 0x000000021b1a7825 */ /* 0x000fe200078e0216 */
[----:B------:R-:W-:-:S03]  /*0e00*/  LOP3.LUT R47, R47, R13, RZ, 0xfc, !PT ;  /* 0x0000000d2f2f7212 */ /* 0x000fc600078efcff */
[--C-:B------:R-:W-:Y:S01]  /*0e10*/  IMAD.WIDE R24, R25, 0x2, R22.reuse ;  /* 0x0000000219187825 */ /* 0x100fe200078e0216 */
[-C--:B------:R-:W-:Y:S02]  /*0e20*/  LOP3.LUT R29, R29, R13.reuse, RZ, 0xfc, !PT ;  /* 0x0000000d1d1d7212 */ /* 0x080fe400078efcff */
[-C--:B------:R-:W-:Y:S01]  /*0e30*/  LOP3.LUT R32, R32, R13.reuse, RZ, 0xfc, !PT ;  /* 0x0000000d20207212 */ /* 0x080fe200078efcff */
[----:B------:R-:W-:Y:S01]  /*0e40*/  IMAD.WIDE R22, R11, 0x2, R22 ;  /* 0x000000020b167825 */ /* 0x000fe200078e0216 */
[-C--:B------:R-:W-:Y:S02]  /*0e50*/  LOP3.LUT R8, R8, R13.reuse, RZ, 0xfc, !PT ;  /* 0x0000000d08087212 */ /* 0x080fe400078efcff */
[----:B------:R-:W-:Y:S02]  /*0e60*/  LOP3.LUT R2, R2, R13, RZ, 0xfc, !PT ;  /* 0x0000000d02027212 */ /* 0x000fe400078efcff */
[----:B------:R-:W-:Y:S01]  /*0e70*/  LEA R19, R19, UR4, 0x1 ;  /* 0x0000000413137c11 */ /* 0x000fe2000f8e08ff */
[----:B------:R0:W5:Y:S04]  /*0e80*/  LDG.E.U16 R13, desc[UR36][R20.64] ;  /* 0x00000024140d7981 */ /* 0x000168000c1e1500 */
[----:B---3--:R-:W-:Y:S04]  /*0e90*/  STS.U16 [R15], R70 ;  /* 0x000000460f007388 */ /* 0x008fe80000000400 */
[----:B------:R3:W5:Y:S01]  /*0ea0*/  LDG.E.U16 R17, desc[UR36][R22.64] ;  /* 0x0000002416117981 */ /* 0x000762000c1e1500 */
[----:B0-----:R-:W-:-:S03]  /*0eb0*/  LEA R20, R68, UR4, 0x1 ;  /* 0x0000000444147c11 */ /* 0x001fc6000f8e08ff */
[----:B--2---:R-:W-:Y:S01]  /*0ec0*/  STS.U16 [R14], R73 ;  /* 0x000000490e007388 */ /* 0x004fe20000000400 */
[----:B------:R-:W-:-:S03]  /*0ed0*/  LEA R21, R67, UR4, 0x1 ;  /* 0x0000000443157c11 */ /* 0x000fc6000f8e08ff */
[----:B----4-:R-:W-:Y:S01]  /*0ee0*/  STS.U16 [R18], R71 ;  /* 0x0000004712007388 */ /* 0x010fe20000000400 */
[----:B---3--:R-:W-:-:S03]  /*0ef0*/  LEA R22, R65, UR4, 0x1 ;  /* 0x0000000441167c11 */ /* 0x008fc6000f8e08ff */
[----:B------:R0:W2:Y:S01]  /*0f00*/  LDG.E.U16 R16, desc[UR36][R24.64] ;  /* 0x0000002418107981 */ /* 0x0000a2000c1e1500 */
[----:B------:R-:W-:-:S03]  /*0f10*/  LEA R23, R63, UR4, 0x1 ;  /* 0x000000043f177c11 */ /* 0x000fc6000f8e08ff */
[----:B-----5:R-:W-:Y:S04]  /*0f20*/  STS.U16 [R19], R66 ;  /* 0x0000004213007388 */ /* 0x020fe80000000400 */
[----:B------:R-:W-:Y:S01]  /*0f30*/  STS.U16 [R15+0x400], R64 ;  /* 0x000400400f007388 */ /* 0x000fe20000000400 */
[----:B0-----:R-:W-:-:S03]  /*0f40*/  LEA R24, R59, UR4, 0x1 ;  /* 0x000000043b187c11 */ /* 0x001fc6000f8e08ff */
[----:B------:R-:W-:Y:S01]  /*0f50*/  STS.U16 [R20], R61 ;  /* 0x0000003d14007388 */ /* 0x000fe20000000400 */
[----:B------:R-:W-:-:S03]  /*0f60*/  LEA R25, R57, UR4, 0x1 ;  /* 0x0000000439197c11 */ /* 0x000fc6000f8e08ff */
[----:B------:R0:W3:Y:S04]  /*0f70*/  LDG.E.U16 R12, desc[UR36][R26.64] ;  /* 0x000000241a0c7981 */ /* 0x0000e8000c1e1500 */
[----:B------:R-:W-:Y:S01]  /*0f80*/  STS.U16 [R21], R62 ;  /* 0x0000003e15007388 */ /* 0x000fe20000000400 */
[----:B------:R-:W-:-:S03]  /*0f90*/  LEA R28, R28, UR4, 0x1 ;  /* 0x000000041c1c7c11 */ /* 0x000fc6000f8e08ff */
[----:B------:R-:W-:Y:S01]  /*0fa0*/  STS.U16 [R22], R55 ;  /* 0x0000003716007388 */ /* 0x000fe20000000400 */
[----:B0-----:R-:W-:-:S03]  /*0fb0*/  LEA R26, R47, UR4, 0x1 ;  /* 0x000000042f1a7c11 */ /* 0x001fc6000f8e08ff */
[----:B------:R-:W-:Y:S01]  /*0fc0*/  STS.U16 [R15+0x800], R58 ;  /* 0x0008003a0f007388 */ /* 0x000fe20000000400 */
[----:B------:R-:W-:-:S03]  /*0fd0*/  LEA R27, R45, UR4, 0x1 ;  /* 0x000000042d1b7c11 */ /* 0x000fc6000f8e08ff */
[----:B------:R-:W-:Y:S01]  /*0fe0*/  STS.U16 [R23], R60 ;  /* 0x0000003c17007388 */ /* 0x000fe20000000400 */
[----:B------:R-:W-:-:S03]  /*0ff0*/  LEA R29, R29, UR4, 0x1 ;  /* 0x000000041d1d7c11 */ /* 0x000fc6000f8e08ff */
[----:B------:R-:W-:Y:S01]  /*1000*/  STS.U16 [R24], R49 ;  /* 0x0000003118007388 */ /* 0x000fe20000000400 */
[----:B------:R-:W-:-:S03]  /*1010*/  LEA R30, R30, UR4, 0x1 ;  /* 0x000000041e1e7c11 */ /* 0x000fc6000f8e08ff */
[----:B------:R-:W-:Y:S01]  /*1020*/  STS.U16 [R25], R56 ;  /* 0x0000003819007388 */ /* 0x000fe20000000400 */
[----:B------:R-:W-:-:S03]  /*1030*/  LEA R31, R31, UR4, 0x1 ;  /* 0x000000041f1f7c11 */ /* 0x000fc6000f8e08ff */
[----:B------:R-:W-:Y:S04]  /*1040*/  STS.U16 [R15+0xc00], R48 ;  /* 0x000c00300f007388 */ /* 0x000fe80000000400 */
[----:B------:R-:W-:Y:S04]  /*1050*/  STS.U16 [R26], R43 ;  /* 0x0000002b1a007388 */ /* 0x000fe80000000400 */
[----:B------:R-:W-:Y:S04]  /*1060*/  STS.U16 [R27], R46 ;  /* 0x0000002e1b007388 */ /* 0x000fe80000000400 */
[----:B------:R1:W4:Y:S04]  /*1070*/  LDG.E.U16 R10, desc[UR36][R52.64] ;  /* 0x00000024340a7981 */ /* 0x000328000c1e1500 */
[----:B------:R-:W-:Y:S01]  /*1080*/  STS.U16 [R28], R41 ;  /* 0x000000291c007388 */ /* 0x000fe20000000400 */
[----:B------:R-:W-:-:S03]  /*1090*/  LEA R32, R32, UR4, 0x1 ;  /* 0x0000000420207c11 */ /* 0x000fc6000f8e08ff */
[----:B------:R-:W-:Y:S01]  /*10a0*/  STS.U16 [R15+0x1000], R42 ;  /* 0x0010002a0f007388 */ /* 0x000fe20000000400 */
[----:B-1----:R-:W-:-:S03]  /*10b0*/  IMAD R52, R84, 0x80, R35 ;  /* 0x0000008054347824 */ /* 0x002fc600078e0223 */
[----:B------:R-:W-:Y:S01]  /*10c0*/  STS.U16 [R29], R44 ;  /* 0x0000002c1d007388 */ /* 0x000fe20000000400 */
[----:B------:R-:W-:-:S03]  /*10d0*/  LEA R33, R33, UR4, 0x1 ;  /* 0x0000000421217c11 */ /* 0x000fc6000f8e08ff */
[----:B------:R0:W-:Y:S04]  /*10e0*/  STS.U16 [R30], R39 ;  /* 0x000000271e007388 */ /* 0x0001e80000000400 */
[----:B------:R-:W-:Y:S04]  /*10f0*/  STS.U16 [R31], R36 ;  /* 0x000000241f007388 */ /* 0x000fe80000000400 */
[----:B------:R1:W-:Y:S01]  /*1100*/  STS.U16 [R15+0x1400], R38 ;  /* 0x001400260f007388 */ /* 0x0003e20000000400 */
[----:B0-----:R-:W-:-:S03]  /*1110*/  VIADD R39, R52, 0x20 ;  /* 0x0000002034277836 */ /* 0x001fc60000000000 */
[----:B------:R0:W5:Y:S04]  /*1120*/  LDG.E.U16 R11, desc[UR36][R50.64] ;  /* 0x00000024320b7981 */ /* 0x000168000c1e1500 */
[----:B------:R0:W2:Y:S01]  /*1130*/  LDG.E.U16 R76, desc[UR36][R76.64] ;  /* 0x000000244c4c7981 */ /* 0x0000a2000c1e1500 */
[----:B-1----:R-:W-:-:S03]  /*1140*/  IADD3 R38, PT, PT, R52, 0x34, RZ ;  /* 0x0000003434267810 */ /* 0x002fc60007ffe0ff */
[----:B------:R-:W-:Y:S02]  /*1150*/  STS.U16 [R32], R37 ;  /* 0x0000002520007388 */ /* 0x000fe40000000400 */
[--C-:B------:R-:W-:Y:S02]  /*1160*/  IMAD R63, R38, UR6, R3.reuse ;  /* 0x00000006263f7c24 */ /* 0x100fe4000f8e0203 */
[----:B------:R1:W-:Y:S02]  /*1170*/  STS.U16 [R33], R40 ;  /* 0x0000002821007388 */ /* 0x0003e40000000400 */
[--C-:B-1----:R-:W-:Y:S02]  /*1180*/  IMAD R40, R39, UR6, R3.reuse ;  /* 0x0000000627287c24 */ /* 0x102fe4000f8e0203 */
[----:B------:R-:W1:Y:S01]  /*1190*/  LDC.64 R38, c[0x0][0x388] ;  /* 0x0000e200ff267b82 */ /* 0x000e620000000a00 */
[C---:B------:R-:W-:Y:S01]  /*11a0*/  IADD3 R44, PT, PT, R52.reuse, 0x4, RZ ;  /* 0x00000004342c7810 */ /* 0x040fe20007ffe0ff */
        /* <DEDUP_REMOVED lines=25> */
[C---:B0-----:R-:W-:Y:S01]  /*1340*/  IADD3 R50, PT, PT, R52.reuse, 0x74, RZ ;  /* 0x0000007434327810 */ /* 0x041fe20007ffe0ff */
[C---:B------:R-:W-:Y:S01]  /*1350*/  VIADD R48, R52.reuse, 0x78 ;  /* 0x0000007834307836 */ /* 0x040fe20000000000 */
[C---:B------:R-:W-:Y:S01]  /*1360*/  IADD3 R36, PT, PT, R52.reuse, 0x7c, RZ ;  /* 0x0000007c34247810 */ /* 0x040fe20007ffe0ff */
[----:B------:R-:W-:-:S02]  /*1370*/  IMAD R35, R52, UR6, R3 ;  /* 0x0000000634237c24 */ /* 0x000fc4000f8e0203 */
[--C-:B------:R-:W-:Y:S02]  /*1380*/  IMAD R51, R44, UR6, R3.reuse ;  /* 0x000000062c337c24 */ /* 0x100fe4000f8e0203 */
[--C-:B------:R-:W-:Y:S02]  /*1390*/  IMAD R49, R46, UR6, R3.reuse ;  /* 0x000000062e317c24 */ /* 0x100fe4000f8e0203 */
[--C-:B------:R-:W-:Y:S02]  /*13a0*/  IMAD R52, R41, UR6, R3.reuse ;  /* 0x0000000629347c24 */ /* 0x100fe4000f8e0203 */
[--C-:B------:R-:W-:Y:S02]  /*13b0*/  IMAD R46, R43, UR6, R3.reuse ;  /* 0x000000062b2e7c24 */ /* 0x100fe4000f8e0203 */
[--C-:B------:R-:W-:Y:S02]  /*13c0*/  IMAD R44, R45, UR6, R3.reuse ;  /* 0x000000062d2c7c24 */ /* 0x100fe4000f8e0203 */
        /* <DEDUP_REMOVED lines=23> */
[----:B------:R-:W-:Y:S02]  /*1540*/  IMAD R3, R36, UR6, R3 ;  /* 0x0000000624037c24 */ /* 0x000fe4000f8e0203 */
[----:B-1----:R-:W-:-:S04]  /*1550*/  IMAD.WIDE R36, R35, 0x2, R38 ;  /* 0x0000000223247825 */ /* 0x002fc800078e0226 */
[--C-:B------:R-:W-:Y:S02]  /*1560*/  IMAD.WIDE R48, R49, 0x2, R38.reuse ;  /* 0x0000000231307825 */ /* 0x100fe400078e0226 */
[----:B------:R-:W3:Y:S02]  /*1570*/  LDG.E.U16 R36, desc[UR36][R36.64] ;  /* 0x0000002424247981 */ /* 0x000ee4000c1e1500 */
[--C-:B------:R-:W-:Y:S02]  /*1580*/  IMAD.WIDE R60, R61, 0x2, R38.reuse ;  /* 0x000000023d3c7825 */ /* 0x100fe400078e0226 */
[----:B------:R0:W3:Y:S02]  /*1590*/  LDG.E.U16 R37, desc[UR36][R48.64] ;  /* 0x0000002430257981 */ /* 0x0000e4000c1e1500 */
[----:B------:R-:W-:-:S05]  /*15a0*/  IMAD.WIDE R50, R51, 0x2, R38 ;  /* 0x0000000233327825 */ /* 0x000fca00078e0226 */
[----:B------:R1:W3:Y:S01]  /*15b0*/  LDG.E.U16 R35, desc[UR36][R50.64] ;  /* 0x0000002432237981 */ /* 0x0002e2000c1e1500 */
[----:B0-----:R-:W-:-:S06]  /*15c0*/  IMAD.WIDE R48, R52, 0x2, R38 ;  /* 0x0000000234307825 */ /* 0x001fcc00078e0226 */
[----:B------:R-:W3:Y:S01]  /*15d0*/  LDG.E.U16 R48, desc[UR36][R48.64] ;  /* 0x0000002430307981 */ /* 0x000ee2000c1e1500 */
[----:B-1----:R-:W-:Y:S01]  /*15e0*/  IMAD.WIDE R50, R46, 0x2, R38 ;  /* 0x000000022e327825 */ /* 0x002fe200078e0226 */
[----:B------:R-:W-:-:S05]  /*15f0*/  LEA R34, R34, UR4, 0x1 ;  /* 0x0000000422227c11 */ /* 0x000fca000f8e08ff */
[----:B------:R-:W3:Y:S04]  /*1600*/  LDG.E.U16 R50, desc[UR36][R50.64] ;  /* 0x0000002432327981 */ /* 0x000ee8000c1e1500 */
[----:B------:R0:W3:Y:S02]  /*1610*/  LDG.E.U16 R49, desc[UR36][R60.64] ;  /* 0x000000243c317981 */ /* 0x0000e4000c1e1500 */
[----:B0-----:R-:W-:-:S05]  /*1620*/  IMAD.WIDE R60, R44, 0x2, R38 ;  /* 0x000000022c3c7825 */ /* 0x001fca00078e0226 */
[----:B------:R0:W3:Y:S02]  /*1630*/  LDG.E.U16 R52, desc[UR36][R60.64] ;  /* 0x000000243c347981 */ /* 0x0000e4000c1e1500 */
[----:B0-----:R-:W-:-:S05]  /*1640*/  IMAD.WIDE R60, R42, 0x2, R38 ;  /* 0x000000022a3c7825 */ /* 0x001fca00078e0226 */
[----:B------:R0:W3:Y:S04]  /*1650*/  LDG.E.U16 R51, desc[UR36][R60.64] ;  /* 0x000000243c337981 */ /* 0x0000e8000c1e1500 */
[----:B------:R1:W-:Y:S01]  /*1660*/  STS.U16 [R34], R54 ;  /* 0x0000003622007388 */ /* 0x0003e20000000400 */
[----:B0-----:R-:W-:-:S05]  /*1670*/  IMAD.WIDE R60, R40, 0x2, R38 ;  /* 0x00000002283c7825 */ /* 0x001fca00078e0226 */
[----:B-1----:R0:W3:Y:S02]  /*1680*/  LDG.E.U16 R54, desc[UR36][R60.64] ;  /* 0x000000243c367981 */ /* 0x0020e4000c1e1500 */
[----:B0-----:R-:W-:-:S05]  /*1690*/  IMAD.WIDE R60, R85, 0x2, R38 ;  /* 0x00000002553c7825 */ /* 0x001fca00078e0226 */
[----:B------:R0:W3:Y:S01]  /*16a0*/  LDG.E.U16 R56, desc[UR36][R60.64] ;  /* 0x000000243c387981 */ /* 0x0000e2000c1e1500 */
[----:B------:R-:W-:-:S04]  /*16b0*/  IMAD.WIDE R62, R63, 0x2, R38 ;  /* 0x000000023f3e7825 */ /* 0x000fc800078e0226 */
[----:B0-----:R-:W-:-:S05]  /*16c0*/  IMAD.WIDE R60, R53, 0x2, R38 ;  /* 0x00000002353c7825 */ /* 0x001fca00078e0226 */
[----:B------:R0:W3:Y:S01]  /*16d0*/  LDG.E.U16 R53, desc[UR36][R60.64] ;  /* 0x000000243c357981 */ /* 0x0000e2000c1e1500 */
[----:B------:R-:W-:-:S04]  /*16e0*/  IMAD.WIDE R92, R93, 0x2, R38 ;  /* 0x000000025d5c7825 */ /* 0x000fc800078e0226 */
[----:B0-----:R-:W-:-:S05]  /*16f0*/  IMAD.WIDE R60, R77, 0x2, R38 ;  /* 0x000000024d3c7825 */ /* 0x001fca00078e0226 */
[----:B------:R0:W3:Y:S01]  /*1700*/  LDG.E.U16 R58, desc[UR36][R60.64] ;  /* 0x000000243c3a7981 */ /* 0x0000e2000c1e1500 */
[----:B------:R-:W-:-:S04]  /*1710*/  IMAD.WIDE R64, R65, 0x2, R38 ;  /* 0x0000000241407825 */ /* 0x000fc800078e0226 */
[--C-:B------:R-:W-:Y:S02]  /*1720*/  IMAD.WIDE R66, R67, 0x2, R38.reuse ;  /* 0x0000000243427825 */ /* 0x100fe400078e0226 */
[----:B------:R-:W3:Y:S02]  /*1730*/  LDG.E.U16 R64, desc[UR36][R64.64] ;  /* 0x0000002440407981 */ /* 0x000ee4000c1e1500 */
[--C-:B0-----:R-:W-:Y:S02]  /*1740*/  IMAD.WIDE R60, R55, 0x2, R38.reuse ;  /* 0x00000002373c7825 */ /* 0x101fe400078e0226 */
[----:B------:R-:W3:Y:S04]  /*1750*/  LDG.E.U16 R66, desc[UR36][R66.64] ;  /* 0x0000002442427981 */ /* 0x000ee8000c1e1500 */
[----:B------:R0:W3:Y:S01]  /*1760*/  LDG.E.U16 R55, desc[UR36][R62.64] ;  /* 0x000000243e377981 */ /* 0x0000e2000c1e1500 */
[----:B------:R-:W-:-:S03]  /*1770*/  IMAD.WIDE R90, R91, 0x2, R38 ;  /* 0x000000025b5a7825 */ /* 0x000fc600078e0226 */
[----:B------:R-:W3:Y:S01]  /*1780*/  LDG.E.U16 R60, desc[UR36][R60.64] ;  /* 0x000000243c3c7981 */ /* 0x000ee2000c1e1500 */
[----:B------:R-:W-:-:S03]  /*1790*/  IMAD.WIDE R70, R71, 0x2, R38 ;  /* 0x0000000247467825 */ /* 0x000fc600078e0226 */
[----:B------:R-:W3:Y:S01]  /*17a0*/  LDG.E.U16 R68, desc[UR36][R90.64] ;  /* 0x000000245a447981 */ /* 0x000ee2000c1e1500 */
[----:B0-----:R-:W-:-:S03]  /*17b0*/  IMAD.WIDE R62, R57, 0x2, R38 ;  /* 0x00000002393e7825 */ /* 0x001fc600078e0226 */
[----:B------:R0:W3:Y:S01]  /*17c0*/  LDG.E.U16 R57, desc[UR36][R92.64] ;  /* 0x000000245c397981 */ /* 0x0000e2000c1e1500 */
[----:B------:R-:W-:-:S03]  /*17d0*/  IMAD.WIDE R88, R89, 0x2, R38 ;  /* 0x0000000259587825 */ /* 0x000fc600078e0226 */
[----:B------:R-:W3:Y:S01]  /*17e0*/  LDG.E.U16 R62, desc[UR36][R62.64] ;  /* 0x000000243e3e7981 */ /* 0x000ee2000c1e1500 */
[----:B------:R-:W-:-:S03]  /*17f0*/  IMAD.WIDE R72, R73, 0x2, R38 ;  /* 0x0000000249487825 */ /* 0x000fc600078e0226 */
[----:B------:R-:W3:Y:S01]  /*1800*/  LDG.E.U16 R70, desc[UR36][R70.64] ;  /* 0x0000002446467981 */ /* 0x000ee2000c1e1500 */
[----:B0-----:R-:W-:-:S03]  /*1810*/  IMAD.WIDE R92, R59, 0x2, R38 ;  /* 0x000000023b5c7825 */ /* 0x001fc600078e0226 */
[----:B------:R-:W3:Y:S01]  /*1820*/  LDG.E.U16 R61, desc[UR36][R88.64] ;  /* 0x00000024583d7981 */ /* 0x000ee2000c1e1500 */
[----:B------:R-:W-:-:S03]  /*1830*/  IMAD.WIDE R82, R83, 0x2, R38 ;  /* 0x0000000253527825 */ /* 0x000fc600078e0226 */
        /* <DEDUP_REMOVED lines=10> */
[----:B------:R0:W3:Y:S01]  /*18e0*/  LDG.E.U16 R67, desc[UR36][R78.64] ;  /* 0x000000244e437981 */ /* 0x0000e2000c1e1500 */
[----:B------:R-:W-:-:S03]  /*18f0*/  IMAD.WIDE R46, R47, 0x2, R38 ;  /* 0x000000022f2e7825 */ /* 0x000fc600078e0226 */
[----:B------:R-:W3:Y:S01]  /*1900*/  LDG.E.U16 R42, desc[UR36][R42.64] ;  /* 0x000000242a2a7981 */ /* 0x000ee2000c1e1500 */
[----:B------:R-:W-:-:S03]  /*1910*/  IMAD.WIDE R40, R41, 0x2, R38 ;  /* 0x0000000229287825 */ /* 0x000fc600078e0226 */
[----:B------:R-:W3:Y:S01]  /*1920*/  LDG.E.U16 R44, desc[UR36][R44.64] ;  /* 0x000000242c2c7981 */ /* 0x000ee2000c1e1500 */
[----:B------:R-:W-:-:S03]  /*1930*/  IMAD.WIDE R38, R3, 0x2, R38 ;  /* 0x0000000203267825 */ /* 0x000fc600078e0226 */
[----:B------:R-:W3:Y:S04]  /*1940*/  LDG.E.U16 R46, desc[UR36][R46.64] ;  /* 0x000000242e2e7981 */ /* 0x000ee8000c1e1500 */
[----:B------:R-:W3:Y:S04]  /*1950*/  LDG.E.U16 R71, desc[UR36][R40.64] ;  /* 0x0000002428477981 */ /* 0x000ee8000c1e1500 */
[----:B------:R1:W3:Y:S01]  /*1960*/  LDG.E.U16 R38, desc[UR36][R38.64] ;  /* 0x0000002426267981 */ /* 0x0002e2000c1e1500 */
[----:B0-----:R-:W0:Y:S01]  /*1970*/  S2R R78, SR_LANEID ;  /* 0x00000000004e7919 */ /* 0x001e220000000000 */
[----:B------:R-:W-:-:S02]  /*1980*/  LEA R69, R69, UR4, 0x1 ;  /* 0x0000000445457c11 */ /* 0x000fc4000f8e08ff */
[----:B------:R-:W-:Y:S01]  /*1990*/  LEA R7, R7, UR4, 0x1 ;  /* 0x0000000407077c11 */ /* 0x000fe2000f8e08ff */
[----:B--2---:R-:W-:Y:S01]  /*19a0*/  STS.U16 [R15+0x1800], R76 ;  /* 0x0018004c0f007388 */ /* 0x004fe20000000400 */
[----:B------:R-:W-:Y:S02]  /*19b0*/  LEA R0, R0, UR4, 0x1 ;  /* 0x0000000400007c11 */ /* 0x000fe4000f8e08ff */
[----:B-1----:R-:W-:Y:S02]  /*19c0*/  LEA R39, R2, UR4, 0x1 ;  /* 0x0000000402277c11 */ /* 0x002fe4000f8e08ff */
[----:B0-----:R-:W-:Y:S02]  /*19d0*/  SHF.R.U32.HI R3, RZ, 0x3, R78 ;  /* 0x00000003ff037819 */ /* 0x001fe4000001164e */
[----:B------:R-:W-:-:S03]  /*19e0*/  LOP3.LUT R43, R78, 0x7, RZ, 0xc0, !PT ;  /* 0x000000074e2b7812 */ /* 0x000fc600078ec0ff */
[----:B------:R-:W-:Y:S01]  /*19f0*/  IMAD.SHL.U32 R80, R3, 0x8, RZ ;  /* 0x0000000803507824 */ /* 0x000fe200078e00ff */
[----:B------:R-:W-:-:S04]  /*1a00*/  SHF.R.U32.HI R78, RZ, 0x4, R78 ;  /* 0x00000004ff4e7819 */ /* 0x000fc8000001164e */
[----:B------:R-:W-:Y:S02]  /*1a10*/  LOP3.LUT R45, R80, 0x8, R43, 0xe2, !PT ;  /* 0x00000008502d7812 */ /* 0x000fe400078ee22b */
[C---:B------:R-:W-:Y:S01]  /*1a20*/  LEA R43, R78.reuse, R43, 0x3 ;  /* 0x0000002b4e2b7211 */ /* 0x040fe200078e18ff */
[----:B------:R-:W-:Y:S01]  /*1a30*/  IMAD.SHL.U32 R78, R78, 0x8, RZ ;  /* 0x000000084e4e7824 */ /* 0x000fe200078e00ff */
[----:B------:R-:W-:-:S03]  /*1a40*/  SHF.L.U32 R40, R3, 0x3, RZ ;  /* 0x0000000303287819 */ /* 0x000fc600000006ff */
[----:B------:R-:W-:Y:S01]  /*1a50*/  IMAD R3, R45, 0x10, R78 ;  /* 0x000000102d037824 */ /* 0x000fe200078e024e */
[----:B------:R-:W-:Y:S02]  /*1a60*/  LOP3.LUT R78, R40, 0x8, RZ, 0xe2, !PT ;  /* 0x00000008284e7812 */ /* 0x000fe400078ee2ff */
[----:B------:R-:W-:Y:S02]  /*1a70*/  LEA R40, R8, UR4, 0x1 ;  /* 0x0000000408287c11 */ /* 0x000fe4000f8e08ff */
[----:B------:R-:W-:-:S03]  /*1a80*/  LEA R4, R4, UR4, 0x1 ;  /* 0x0000000404047c11 */ /* 0x000fc6000f8e08ff */
[----:B------:R-:W-:Y:S04]  /*1a90*/  STS.U16 [R40], R9 ;  /* 0x0000000928007388 */ /* 0x000fe80000000400 */
[----:B----4-:R-:W-:Y:S04]  /*1aa0*/  STS.U16 [R69], R10 ;  /* 0x0000000a45007388 */ /* 0x010fe80000000400 */
[----:B-----5:R0:W-:Y:S04]  /*1ab0*/  STS.U16 [R7], R11 ;  /* 0x0000000b07007388 */ /* 0x0201e80000000400 */
[----:B---3--:R-:W-:Y:S04]  /*1ac0*/  STS.U16 [R15+0x1c00], R12 ;  /* 0x001c000c0f007388 */ /* 0x008fe80000000400 */
[----:B------:R-:W-:Y:S04]  /*1ad0*/  STS.U16 [R39], R13 ;  /* 0x0000000d27007388 */ /* 0x000fe80000000400 */
[----:B------:R-:W-:Y:S04]  /*1ae0*/  STS.U16 [R0], R16 ;  /* 0x0000001000007388 */ /* 0x000fe80000000400 */
[----:B------:R-:W-:Y:S04]  /*1af0*/  STS.U16 [R4], R17 ;  /* 0x0000001104007388 */ /* 0x000fe80000000400 */
[----:B------:R-:W-:Y:S04]  /*1b00*/  STS.U16 [R15+0x2000], R36 ;  /* 0x002000240f007388 */ /* 0x000fe80000000400 */
[----:B------:R-:W-:Y:S04]  /*1b10*/  STS.U16 [R14+0x2000], R35 ;  /* 0x002000230e007388 */ /* 0x000fe80000000400 */
[----:B------:R-:W-:Y:S04]  /*1b20*/  STS.U16 [R18+0x2000], R37 ;  /* 0x0020002512007388 */ /* 0x000fe80000000400 */
[----:B------:R-:W-:Y:S04]  /*1b30*/  STS.U16 [R19+0x2000], R48 ;  /* 0x0020003013007388 */ /* 0x000fe80000000400 */
[----:B------:R-:W-:Y:S04]  /*1b40*/  STS.U16 [R15+0x2400], R50 ;  /* 0x002400320f007388 */ /* 0x000fe80000000400 */
[----:B------:R-:W-:Y:S04]  /*1b50*/  STS.U16 [R20+0x2000], R49 ;  /* 0x0020003114007388 */ /* 0x000fe80000000400 */
[----:B------:R1:W-:Y:S04]  /*1b60*/  STS.U16 [R21+0x2000], R52 ;  /* 0x0020003415007388 */ /* 0x0003e80000000400 */
[----:B------:R-:W-:Y:S04]  /*1b70*/  STS.U16 [R22+0x2000], R51 ;  /* 0x0020003316007388 */ /* 0x000fe80000000400 */
        /* <DEDUP_REMOVED lines=23> */
[----:B------:R-:W-:Y:S01]  /*1cf0*/  STS.U16 [R4+0x2000], R38 ;  /* 0x0020002604007388 */ /* 0x000fe20000000400 */
[----:B0-----:R-:W3:Y:S01]  /*1d00*/  S2R R11, SR_LANEID ;  /* 0x00000000000b7919 */ /* 0x001ee20000000000 */
[----:B------:R-:W-:Y:S01]  /*1d10*/  LEA R9, R6, UR4, 0xc ;  /* 0x0000000406097c11 */ /* 0x000fe2000f8e60ff */
[----:B------:R-:W0:Y:S01]  /*1d20*/  S2R R85, SR_TID.Z ;  /* 0x0000000000557919 */ /* 0x000e220000002300 */
[----:B------:R-:W0:Y:S01]  /*1d30*/  S2R R2, SR_TID.Y ;  /* 0x0000000000027919 */ /* 0x000e220000002200 */
[----:B------:R-:W-:-:S02]  /*1d40*/  LEA R8, R43, R78, 0x4 ;  /* 0x0000004e2b087211 */ /* 0x000fc400078e20ff */
[----:B------:R-:W-:Y:S01]  /*1d50*/  LEA R10, R5, UR4, 0xc ;  /* 0x00000004050a7c11 */ /* 0x000fe2000f8e60ff */
[----:B------:R-:W-:-:S03]  /*1d60*/  VIADD R5, R9, 0x2000 ;  /* 0x0000200009057836 */ /* 0x000fc60000000000 */
[----:B-1----:R-:W-:Y:S01]  /*1d70*/  LEA R52, R3, R10, 0x1 ;  /* 0x0000000a03347211 */ /* 0x002fe200078e08ff */
[----:B------:R-:W-:Y:S01]  /*1d80*/  BAR.SYNC.DEFER_BLOCKING 0x0 ;  /* 0x0000000000007b1d */ /* 0x000fe20000010000 */
[----:B------:R-:W-:Y:S01]  /*1d90*/  IMAD.U32 R41, R8, 0x2, R5 ;  /* 0x0000000208297824 */ /* 0x000fe200078e0005 */
[----:B------:R-:W-:Y:S01]  /*1da0*/  IADD3 R6, PT, PT, R10, 0x200, RZ ;  /* 0x000002000a067810 */ /* 0x000fe20007ffe0ff */
[----:B------:R-:W-:-:S03]  /*1db0*/  VIADD R5, R9, 0x2200 ;  /* 0x0000220009057836 */ /* 0x000fc60000000000 */
[----:B------:R-:W-:Y:S01]  /*1dc0*/  LEA R6, R3, R6, 0x1 ;  /* 0x0000000603067211 */ /* 0x000fe200078e08ff */
[----:B--2---:R-:W-:Y:S01]  /*1dd0*/  IMAD.U32 R32, R8, 0x2, R5 ;  /* 0x0000000208207824 */ /* 0x004fe200078e0005 */
[----:B------:R-:W-:Y:S04]  /*1de0*/  LDSM.16.M88.4 R52, [R52] ;  /* 0x000000003434783b */ /* 0x000fe80000000200 */
[----:B------:R-:W1:Y:S01]  /*1df0*/  LDSM.16.M88.4 R40, [R41] ;  /* 0x000000002928783b */ /* 0x000e620000000200 */
[----:B---3--:R-:W-:Y:S02]  /*1e00*/  SHF.R.U32.HI R0, RZ, 0x2, R11 ;  /* 0x00000002ff007819 */ /* 0x008fe4000001160b */
[----:B------:R-:W-:Y:S01]  /*1e10*/  LOP3.LUT R11, R11, 0x3, RZ, 0xc0, !PT ;  /* 0x000000030b0b7812 */ /* 0x000fe200078ec0ff */
[C---:B------:R-:W-:Y:S01]  /*1e20*/  VIADD R14, R10.reuse, 0x800 ;  /* 0x000008000a0e7836 */ /* 0x040fe20000000000 */
[C---:B------:R-:W-:Y:S01]  /*1e30*/  IADD3 R12, PT, PT, R10.reuse, 0x400, RZ ;  /* 0x000004000a0c7810 */ /* 0x040fe20007ffe0ff */
[----:B------:R-:W-:Y:S01]  /*1e40*/  VIADD R48, R10, 0x600 ;  /* 0x000006000a307836 */ /* 0x000fe20000000000 */
[----:B------:R-:W-:Y:S01]  /*1e50*/  LEA R0, R0, R11, 0x3 ;  /* 0x0000000b00007211 */ /* 0x000fe200078e18ff */
[----:B0-----:R-:W-:Y:S01]  /*1e60*/  IMAD R11, R85, 0x8, R2 ;  /* 0x00000008550b7824 */ /* 0x001fe200078e0202 */
[C---:B------:R-:W-:Y:S01]  /*1e70*/  IADD3 R16, PT, PT, R10.reuse, 0xc00, RZ ;  /* 0x00000c000a107810 */ /* 0x040fe20007ffe0ff */
[C---:B------:R-:W-:Y:S01]  /*1e80*/  VIADD R56, R10.reuse, 0xe00 ;  /* 0x00000e000a387836 */ /* 0x040fe20000000000 */
[----:B------:R-:W-:Y:S01]  /*1e90*/  IADD3 R60, PT, PT, R10, 0xa00, RZ ;  /* 0x00000a000a3c7810 */ /* 0x000fe20007ffe0ff */
[----:B------:R-:W-:Y:S01]  /*1ea0*/  LDSM.16.M88.4 R4, [R6] ;  /* 0x000000000604783b */ /* 0x000fe20000000200 */
[C---:B------:R-:W-:Y:S01]  /*1eb0*/  LEA R68, R3.reuse, R12, 0x1 ;  /* 0x0000000c03447211 */ /* 0x040fe200078e08ff */
[C---:B------:R-:W-:Y:S01]  /*1ec0*/  IMAD.U32 R44, R3.reuse, 0x2, R14 ;  /* 0x00000002032c7824 */ /* 0x040fe200078e000e */
[C---:B------:R-:W-:Y:S01]  /*1ed0*/  LEA R10, R3.reuse, R16, 0x1 ;  /* 0x00000010030a7211 */ /* 0x040fe200078e08ff */
[----:B------:R-:W0:Y:S01]  /*1ee0*/  LDSM.16.M88.4 R32, [R32] ;  /* 0x000000002020783b */ /* 0x000e220000000200 */
[C---:B------:R-:W-:Y:S01]  /*1ef0*/  IMAD.U32 R48, R3.reuse, 0x2, R48 ;  /* 0x0000000203307824 */ /* 0x040fe200078e0030 */
[C---:B------:R-:W-:Y:S01]  /*1f00*/  LEA R60, R3.reuse, R60, 0x1 ;  /* 0x0000003c033c7211 */ /* 0x040fe200078e08ff */
[----:B------:R-:W-:Y:S01]  /*1f10*/  IMAD.U32 R56, R3, 0x2, R56 ;  /* 0x0000000203387824 */ /* 0x000fe200078e0038 */
[----:B------:R-:W-:Y:S01]  /*1f20*/  SHF.L.U32 R3, R11, 0xa, RZ ;  /* 0x0000000a0b037819 */ /* 0x000fe200000006ff */
[C---:B------:R-:W-:Y:S01]  /*1f30*/  VIADD R11, R9.reuse, 0x2400 ;  /* 0x00002400090b7836 */ /* 0x040fe20000000000 */
[----:B------:R-:W2:Y:S01]  /*1f40*/  S2UR UR4, SR_CgaCtaId ;  /* 0x00000000000479c3 */ /* 0x000ea20000008800 */
[C---:B------:R-:W-:Y:S01]  /*1f50*/  IADD3 R17, PT, PT, R9.reuse, 0x2600, RZ ;  /* 0x0000260009117810 */ /* 0x040fe20007ffe0ff */
[----:B------:R-:W-:Y:S01]  /*1f60*/  UMOV UR38, 0x400 ;  /* 0x0000040000267882 */ /* 0x000fe20000000000 */
[C---:B------:R-:W-:Y:S01]  /*1f70*/  IMAD.U32 R28, R8.reuse, 0x2, R11 ;  /* 0x00000002081c7824 */ /* 0x040fe200078e000b */
[C---:B------:R-:W-:Y:S01]  /*1f80*/  IADD3 R13, PT, PT, R9.reuse, 0x2800, RZ ;  /* 0x00002800090d7810 */ /* 0x040fe20007ffe0ff */
[C---:B------:R-:W-:Y:S01]  /*1f90*/  VIADD R15, R9.reuse, 0x2c00 ;  /* 0x00002c00090f7836 */ /* 0x040fe20000000000 */
[----:B------:R-:W-:Y:S04]  /*1fa0*/  LDSM.16.M88.4 R68, [R68] ;  /* 0x000000004444783b */ /* 0x000fe80000000200 */
[----:B------:R-:W3:Y:S01]  /*1fb0*/  LDSM.16.M88.4 R28, [R28] ;  /* 0x000000001c1c783b */ /* 0x000ee20000000200 */
[----:B------:R-:W-:Y:S01]  /*1fc0*/  LEA R24, R8, R17, 0x1 ;  /* 0x0000001108187211 */ /* 0x000fe200078e08ff */
[----:B------:R-:W-:-:S02]  /*1fd0*/  VIADD R19, R9, 0x2a00 ;  /* 0x00002a0009137836 */ /* 0x000fc40000000000 */
[----:B------:R-:W-:Y:S01]  /*1fe0*/  LDSM.16.M88.4 R44, [R44] ;  /* 0x000000002c2c783b */ /* 0x000fe20000000200 */
[----:B-1----:R-:W-:Y:S03]  /*1ff0*/  HMMA.16816.F32 R64, R52, R40, RZ ;  /* 0x000000283440723c */ /* 0x002fe600000018ff */
[----:B------:R-:W1:Y:S01]  /*2000*/  LDSM.16.M88.4 R24, [R24] ;  /* 0x000000001818783b */ /* 0x000e620000000200 */
[----:B------:R-:W-:-:S03]  /*2010*/  LEA R36, R8, R13, 0x1 ;  /* 0x0000000d08247211 */ /* 0x000fc600078e08ff */
[----:B------:R-:W-:Y:S01]  /*2020*/  LDSM.16.M88.4 R48, [R48] ;  /* 0x000000003030783b */ /* 0x000fe20000000200 */
[----:B--2---:R-:W-:Y:S01]  /*2030*/  ULEA UR38, UR4, UR38, 0x18 ;  /* 0x0000002604267291 */ /* 0x004fe2000f8ec0ff */
[----:B------:R-:W-:Y:S01]  /*2040*/  IADD3 R9, PT, PT, R9, 0x2e00, RZ ;  /* 0x00002e0009097810 */ /* 0x000fe20007ffe0ff */
[C---:B------:R-:W-:Y:S01]  /*2050*/  IMAD.U32 R16, R8.reuse, 0x2, R15 ;  /* 0x0000000208107824 */ /* 0x040fe200078e000f */
[----:B------:R-:W-:Y:S01]  /*2060*/  HMMA.16816.F32 R72, R52, R42, RZ ;  /* 0x0000002a3448723c */ /* 0x000fe200000018ff */
[----:B------:R-:W-:Y:S01]  /*2070*/  IMAD.U32 R12, R8, 0x2, R19 ;  /* 0x00000002080c7824 */ /* 0x000fe200078e0013 */
[----:B------:R-:W2:Y:S04]  /*2080*/  LDSM.16.M88.4 R36, [R36] ;  /* 0x000000002424783b */ /* 0x000ea80000000200 */
[----:B------:R-:W-:Y:S04]  /*2090*/  LDSM.16.M88.4 R60, [R60] ;  /* 0x000000003c3c783b */ /* 0x000fe80000000200 */
[----:B------:R-:W-:Y:S01]  /*20a0*/  LDSM.16.M88.4 R56, [R56] ;  /* 0x000000003838783b */ /* 0x000fe20000000200 */
[----:B0-----:R-:W-:Y:S01]  /*20b0*/  HMMA.16816.F32 R64, R4, R32, R64 ;  /* 0x000000200440723c */ /* 0x001fe20000001840 */
[----:B------:R-:W-:-:S02]  /*20c0*/  LEA R3, R3, UR38, 0x2 ;  /* 0x0000002603037c11 */ /* 0x000fc4000f8e10ff */
[----:B------:R-:W-:Y:S01]  /*20d0*/  LEA R20, R8, R9, 0x1 ;  /* 0x0000000908147211 */ /* 0x000fe200078e08ff */
[----:B------:R-:W0:Y:S02]  /*20e0*/  LDSM.16.M88.4 R16, [R16] ;  /* 0x000000001010783b */ /* 0x000e240000000200 */
[----:B------:R-:W-:Y:S02]  /*20f0*/  IMAD.U32 R80, R0, 0x8, R3 ;  /* 0x0000000800507824 */ /* 0x000fe400078e0003 */
[----:B------:R-:W-:Y:S01]  /*2100*/  LDSM.16.M88.4 R8, [R10] ;  /* 0x000000000a08783b */ /* 0x000fe20000000200 */
[C---:B---3--:R-:W-:Y:S03]  /*2110*/  HMMA.16816.F32 R76, R52.reuse, R28, RZ ;  /* 0x0000001c344c723c */ /* 0x048fe600000018ff */
[----:B------:R-:W3:Y:S04]  /*2120*/  LDSM.16.M88.4 R12, [R12] ;  /* 0x000000000c0c783b */ /* 0x000ee80000000200 */
[----:B------:R-:W4:Y:S04]  /*2130*/  LDSM.16.M88.4 R20, [R20] ;  /* 0x000000001414783b */ /* 0x000f280000000200 */
[----:B------:R-:W-:Y:S04]  /*2140*/  STS.64 [R80], R64 ;  /* 0x0000004050007388 */ /* 0x000fe80000000a00 */
[----:B------:R5:W-:Y:S02]  /*2150*/  STS.64 [R80+0x200], R66 ;  /* 0x0002004250007388 */ /* 0x000be40000000a00 */
[----:B-----5:R-:W-:Y:S08]  /*2160*/  HMMA.16816.F32 R64, R52, R30, RZ ;  /* 0x0000001e3440723c */ /* 0x020ff000000018ff */
[C---:B------:R-:W-:Y:S08]  /*2170*/  HMMA.16816.F32 R72, R4.reuse, R34, R72 ;  /* 0x000000220448723c */ /* 0x040ff00000001848 */
[----:B-1----:R-:W-:Y:S01]  /*2180*/  HMMA.16816.F32 R76, R4, R24, R76 ;  /* 0x00000018044c723c */ /* 0x002fe2000000184c */
[----:B------:R-:W-:-:S07]  /*2190*/  IADD3 R81, PT, PT, R3, 0x400, RZ ;  /* 0x0000040003517810 */ /* 0x000fce0007ffe0ff */
[----:B------:R-:W-:Y:S01]  /*21a0*/  HMMA.16816.F32 R64, R4, R26, R64 ;  /* 0x0000001a0440723c */ /* 0x000fe20000001840 */
[----:B------:R-:W-:Y:S02]  /*21b0*/  IMAD.U32 R81, R0, 0x8, R81 ;  /* 0x0000000800517824 */ /* 0x000fe400078e0051 */
[----:B------:R-:W-:Y:S04]  /*21c0*/  STS.64 [R80+0x20], R72 ;  /* 0x0000204850007388 */ /* 0x000fe80000000a00 */
[----:B------:R2:W-:Y:S04]  /*21d0*/  STS.64 [R80+0x220], R74 ;  /* 0x0002204a50007388 */ /* 0x0005e80000000a00 */
[----:B------:R-:W-:Y:S04]  /*21e0*/  STS.64 [R81], R76 ;  /* 0x0000004c51007388 */ /* 0x000fe80000000a00 */
[----:B------:R1:W-:Y:S01]  /*21f0*/  STS.64 [R81+0x200], R78 ;  /* 0x0002004e51007388 */ /* 0x0003e20000000a00 */
[C---:B--2---:R-:W-:Y:S03]  /*2200*/  HMMA.16816.F32 R72, R52.reuse, R36, RZ ;  /* 0x000000243448723c */ /* 0x044fe600000018ff */
[----:B------:R-:W-:Y:S05]  /*2210*/  STS.64 [R81+0x20], R64 ;  /* 0x0000204051007388 */ /* 0x000fea0000000a00 */
[C---:B-1----:R-:W-:Y:S01]  /*2220*/  HMMA.16816.F32 R76, R52.reuse, R38, RZ ;  /* 0x00000026344c723c */ /* 0x042fe200000018ff */
[----:B------:R0:W-:Y:S07]  /*2230*/  STS.64 [R81+0x220], R66 ;  /* 0x0002204251007388 */ /* 0x0001ee0000000a00 */
[C---:B0-----:R-:W-:Y:S08]  /*2240*/  HMMA.16816.F32 R64, R52.reuse, R16, RZ ;  /* 0x000000103440723c */ /* 0x041ff000000018ff */
[----:B------:R-:W-:Y:S08]  /*2250*/  HMMA.16816.F32 R52, R52, R18, RZ ;  /* 0x000000123434723c */ /* 0x000ff000000018ff */
[C---:B---3--:R-:W-:Y:S08]  /*2260*/  HMMA.16816.F32 R72, R4.reuse, R12, R72 ;  /* 0x0000000c0448723c */ /* 0x048ff00000001848 */
[----:B------:R-:W-:Y:S01]  /*2270*/  HMMA.16816.F32 R76, R4, R14, R76 ;  /* 0x0000000e044c723c */ /* 0x000fe2000000184c */
[----:B------:R-:W-:-:S07]  /*2280*/  IADD3 R83, PT, PT, R3, 0x800, RZ ;  /* 0x0000080003537810 */ /* 0x000fce0007ffe0ff */
[----:B----4-:R-:W-:Y:S01]  /*2290*/  HMMA.16816.F32 R64, R4, R20, R64 ;  /* 0x000000140440723c */ /* 0x010fe20000001840 */
[----:B------:R-:W-:-:S07]  /*22a0*/  IMAD.U32 R80, R0, 0x8, R83 ;  /* 0x0000000800507824 */ /* 0x000fce00078e0053 */
[----:B------:R-:W-:Y:S01]  /*22b0*/  HMMA.16816.F32 R4, R4, R22, R52 ;  /* 0x000000160404723c */ /* 0x000fe20000001834 */
[----:B------:R-:W-:-:S05]  /*22c0*/  IADD3 R53, PT, PT, R3, 0xc00, RZ ;  /* 0x00000c0003357810 */ /* 0x000fca0007ffe0ff */
[----:B------:R-:W-:Y:S02]  /*22d0*/  IMAD.U32 R86, R0, 0x8, R53 ;  /* 0x0000000800567824 */ /* 0x000fe400078e0035 */
[C---:B------:R-:W-:Y:S01]  /*22e0*/  HMMA.16816.F32 R52, R68.reuse, R40, RZ ;  /* 0x000000284434723c */ /* 0x040fe200000018ff */
[----:B------:R-:W-:Y:S04]  /*22f0*/  STS.64 [R80], R72 ;  /* 0x0000004850007388 */ /* 0x000fe80000000a00 */
[----:B------:R-:W-:Y:S04]  /*2300*/  STS.64 [R80+0x200], R74 ;  /* 0x0002004a50007388 */ /* 0x000fe80000000a00 */
[----:B------:R-:W-:Y:S04]  /*2310*/  STS.64 [R80+0x20], R76 ;  /* 0x0000204c50007388 */ /* 0x000fe80000000a00 */
[----:B------:R0:W-:Y:S02]  /*2320*/  STS.64 [R80+0x220], R78 ;  /* 0x0002204e50007388 */ /* 0x0001e40000000a00 */
[----:B0-----:R-:W-:Y:S08]  /*2330*/  HMMA.16816.F32 R80, R68, R42, RZ ;  /* 0x0000002a4450723c */ /* 0x001ff000000018ff */
[----:B------:R-:W-:Y:S01]  /*2340*/  HMMA.16816.F32 R52, R48, R32, R52 ;  /* 0x000000203034723c */ /* 0x000fe20000001834 */
[----:B------:R-:W-:-:S11]  /*2350*/  IADD3 R73, PT, PT, R3, 0x2000, RZ ;  /* 0x0000200003497810 */ /* 0x000fd60007ffe0ff */
[----:B------:R-:W-:Y:S01]  /*2360*/  HMMA.16816.F32 R80, R48, R34, R80 ;  /* 0x000000223050723c */ /* 0x000fe20000001850 */
[----:B------:R-:W-:Y:S01]  /*2370*/  IMAD.U32 R88, R0, 0x8, R73 ;  /* 0x0000000800587824 */ /* 0x000fe200078e0049 */
[----:B------:R-:W-:Y:S04]  /*2380*/  STS.64 [R86], R64 ;  /* 0x0000004056007388 */ /* 0x000fe80000000a00 */
[----:B------:R-:W-:Y:S04]  /*2390*/  STS.64 [R86+0x200], R66 ;  /* 0x0002004256007388 */ /* 0x000fe80000000a00 */
[----:B------:R-:W-:Y:S04]  /*23a0*/  STS.64 [R86+0x20], R4 ;  /* 0x0000200456007388 */ /* 0x000fe80000000a00 */
[----:B------:R-:W-:Y:S04]  /*23b0*/  STS.64 [R86+0x220], R6 ;  /* 0x0002200656007388 */ /* 0x000fe80000000a00 */
[----:B------:R0:W-:Y:S01]  /*23c0*/  STS.64 [R88], R52 ;  /* 0x0000003458007388 */ /* 0x0001e20000000a00 */
[----:B------:R-:W-:Y:S03]  /*23d0*/  HMMA.16816.F32 R72, R68, R28, RZ ;  /* 0x0000001c4448723c */ /* 0x000fe600000018ff */
[----:B------:R1:W-:Y:S01]  /*23e0*/  STS.64 [R88+0x20], R80 ;  /* 0x0000205058007388 */ /* 0x0003e20000000a00 */
[----:B0-----:R-:W-:-:S03]  /*23f0*/  IADD3 R53, PT, PT, R3, 0x2800, RZ ;  /* 0x0000280003357810 */ /* 0x001fc60007ffe0ff */
[----:B------:R0:W-:Y:S01]  /*2400*/  STS.64 [R88+0x200], R54 ;  /* 0x0002003658007388 */ /* 0x0001e20000000a00 */
[----:B------:R-:W-:Y:S01]  /*2410*/  HMMA.16816.F32 R76, R68, R30, RZ ;  /* 0x0000001e444c723c */ /* 0x000fe200000018ff */
[----:B-1----:R-:W-:Y:S01]  /*2420*/  IMAD.U32 R80, R0, 0x8, R53 ;  /* 0x0000000800507824 */ /* 0x002fe200078e0035 */
[----:B------:R-:W-:-:S06]  /*2430*/  IADD3 R5, PT, PT, R3, 0x2400, RZ ;  /* 0x0000240003057810 */ /* 0x000fcc0007ffe0ff */
[----:B0-----:R-:W-:Y:S01]  /*2440*/  HMMA.16816.F32 R52, R68, R38, RZ ;  /* 0x000000264434723c */ /* 0x001fe200000018ff */
[----:B------:R-:W-:-:S07]  /*2450*/  IMAD.U32 R86, R0, 0x8, R5 ;  /* 0x0000000800567824 */ /* 0x000fce00078e0005 */
[C---:B------:R-:W-:Y:S08]  /*2460*/  HMMA.16816.F32 R4, R68.reuse, R36, RZ ;  /* 0x000000244404723c */ /* 0x040ff000000018ff */
[C---:B------:R-:W-:Y:S08]  /*2470*/  HMMA.16816.F32 R64, R68.reuse, R16, RZ ;  /* 0x000000104440723c */ /* 0x040ff000000018ff */
[----:B------:R-:W-:Y:S08]  /*2480*/  HMMA.16816.F32 R68, R68, R18, RZ ;  /* 0x000000124444723c */ /* 0x000ff000000018ff */
[C---:B------:R-:W-:Y:S08]  /*2490*/  HMMA.16816.F32 R72, R48.reuse, R24, R72 ;  /* 0x000000183048723c */ /* 0x040ff00000001848 */
[C---:B------:R-:W-:Y:S08]  /*24a0*/  HMMA.16816.F32 R76, R48.reuse, R26, R76 ;  /* 0x0000001a304c723c */ /* 0x040ff0000000184c */
[C---:B------:R-:W-:Y:S08]  /*24b0*/  HMMA.16816.F32 R52, R48.reuse, R14, R52 ;  /* 0x0000000e3034723c */ /* 0x040ff00000001834 */
[C---:B------:R-:W-:Y:S08]  /*24c0*/  HMMA.16816.F32 R4, R48.reuse, R12, R4 ;  /* 0x0000000c3004723c */ /* 0x040ff00000001804 */
[C---:B------:R-:W-:Y:S01]  /*24d0*/  HMMA.16816.F32 R64, R48.reuse, R20, R64 ;  /* 0x000000143040723c */ /* 0x040fe20000001840 */
[----:B------:R-:W-:Y:S07]  /*24e0*/  STS.64 [R88+0x220], R82 ;  /* 0x0002205258007388 */ /* 0x000fee0000000a00 */
[----:B------:R-:W-:Y:S01]  /*24f0*/  HMMA.16816.F32 R48, R48, R22, R68 ;  /* 0x000000163030723c */ /* 0x000fe20000001844 */
[----:B------:R-:W-:Y:S07]  /*2500*/  STS.64 [R86], R72 ;  /* 0x0000004856007388 */ /* 0x000fee0000000a00 */
[----:B------:R-:W-:Y:S01]  /*2510*/  HMMA.16816.F32 R68, R44, R28, RZ ;  /* 0x0000001c2c44723c */ /* 0x000fe200000018ff */
[----:B------:R-:W-:Y:S01]  /*2520*/  STS.64 [R86+0x200], R74 ;  /* 0x0002004a56007388 */ /* 0x000fe20000000a00 */
[----:B------:R-:W-:-:S03]  /*2530*/  IADD3 R81, PT, PT, R3, 0x2c00, RZ ;  /* 0x00002c0003517810 */ /* 0x000fc60007ffe0ff */
[----:B------:R-:W-:Y:S04]  /*2540*/  STS.64 [R86+0x20], R76 ;  /* 0x0000204c56007388 */ /* 0x000fe80000000a00 */
[----:B------:R-:W-:Y:S04]  /*2550*/  STS.64 [R86+0x220], R78 ;  /* 0x0002204e56007388 */ /* 0x000fe80000000a00 */
[----:B------:R0:W-:Y:S01]  /*2560*/  STS.64 [R80+0x20], R52 ;  /* 0x0000203450007388 */ /* 0x0001e20000000a00 */
[----:B------:R-:W-:Y:S01]  /*2570*/  IMAD.U32 R81, R0, 0x8, R81 ;  /* 0x0000000800517824 */ /* 0x000fe200078e0051 */
[----:B0-----:R-:W-:-:S05]  /*2580*/  IADD3 R53, PT, PT, R3, 0x4000, RZ ;  /* 0x0000400003357810 */ /* 0x001fca0007ffe0ff */
[C---:B------:R-:W-:Y:S01]  /*2590*/  IMAD.U32 R82, R0.reuse, 0x8, R53 ;  /* 0x0000000800527824 */ /* 0x040fe200078e0035 */
[----:B------:R-:W-:Y:S01]  /*25a0*/  IADD3 R53, PT, PT, R3, 0x4400, RZ ;  /* 0x0000440003357810 */ /* 0x000fe20007ffe0ff */
[----:B------:R-:W-:Y:S01]  /*25b0*/  STS.64 [R80], R4 ;  /* 0x0000000450007388 */ /* 0x000fe20000000a00 */
[C---:B------:R-:W-:Y:S03]  /*25c0*/  HMMA.16816.F32 R72, R44.reuse, R40, RZ ;  /* 0x000000282c48723c */ /* 0x040fe600000018ff */
[----:B------:R0:W-:Y:S04]  /*25d0*/  STS.64 [R80+0x200], R6 ;  /* 0x0002000650007388 */ /* 0x0001e80000000a00 */
[----:B------:R1:W-:Y:S01]  /*25e0*/  STS.64 [R80+0x220], R54 ;  /* 0x0002203650007388 */ /* 0x0003e20000000a00 */
[----:B------:R-:W-:Y:S03]  /*25f0*/  HMMA.16816.F32 R76, R44, R42, RZ ;  /* 0x0000002a2c4c723c */ /* 0x000fe600000018ff */
[----:B------:R-:W-:Y:S04]  /*2600*/  STS.64 [R81], R64 ;  /* 0x0000004051007388 */ /* 0x000fe80000000a00 */
[----:B------:R2:W-:Y:S01]  /*2610*/  STS.64 [R81+0x200], R66 ;  /* 0x0002004251007388 */ /* 0x0005e20000000a00 */
[----:B0-----:R-:W-:Y:S03]  /*2620*/  HMMA.16816.F32 R4, R60, R24, R68 ;  /* 0x000000183c04723c */ /* 0x001fe60000001844 */
[----:B------:R-:W-:Y:S01]  /*2630*/  STS.64 [R81+0x20], R48 ;  /* 0x0000203051007388 */ /* 0x000fe20000000a00 */
[----:B-1----:R-:W-:-:S03]  /*2640*/  IMAD.U32 R80, R0, 0x8, R53 ;  /* 0x0000000800507824 */ /* 0x002fc600078e0035 */
[----:B------:R0:W-:Y:S01]  /*2650*/  STS.64 [R81+0x220], R50 ;  /* 0x0002203251007388 */ /* 0x0001e20000000a00 */
[C---:B------:R-:W-:Y:S08]  /*2660*/  HMMA.16816.F32 R68, R44.reuse, R30, RZ ;  /* 0x0000001e2c44723c */ /* 0x040ff000000018ff */
[C---:B--2---:R-:W-:Y:S08]  /*2670*/  HMMA.16816.F32 R64, R44.reuse, R36, RZ ;  /* 0x000000242c40723c */ /* 0x044ff000000018ff */
[C---:B------:R-:W-:Y:S08]  /*2680*/  HMMA.16816.F32 R52, R44.reuse, R38, RZ ;  /* 0x000000262c34723c */ /* 0x040ff000000018ff */
[C---:B0-----:R-:W-:Y:S08]  /*2690*/  HMMA.16816.F32 R48, R44.reuse, R16, RZ ;  /* 0x000000102c30723c */ /* 0x041ff000000018ff */
[----:B------:R-:W-:Y:S08]  /*26a0*/  HMMA.16816.F32 R44, R44, R18, RZ ;  /* 0x000000122c2c723c */ /* 0x000ff000000018ff */
[C---:B------:R-:W-:Y:S08]  /*26b0*/  HMMA.16816.F32 R72, R60.reuse, R32, R72 ;  /* 0x000000203c48723c */ /* 0x040ff00000001848 */
[C---:B------:R-:W-:Y:S08]  /*26c0*/  HMMA.16816.F32 R76, R60.reuse, R34, R76 ;  /* 0x000000223c4c723c */ /* 0x040ff0000000184c */
[C---:B------:R-:W-:Y:S08]  /*26d0*/  HMMA.16816.F32 R68, R60.reuse, R26, R68 ;  /* 0x0000001a3c44723c */ /* 0x040ff00000001844 */
[C---:B------:R-:W-:Y:S08]  /*26e0*/  HMMA.16816.F32 R64, R60.reuse, R12, R64 ;  /* 0x0000000c3c40723c */ /* 0x040ff00000001840 */
[C---:B------:R-:W-:Y:S08]  /*26f0*/  HMMA.16816.F32 R52, R60.reuse, R14, R52 ;  /* 0x0000000e3c34723c */ /* 0x040ff00000001834 */
[C---:B------:R-:W-:Y:S08]  /*2700*/  HMMA.16816.F32 R48, R60.reuse, R20, R48 ;  /* 0x000000143c30723c */ /* 0x040ff00000001830 */
[----:B------:R-:W-:Y:S08]  /*2710*/  HMMA.16816.F32 R44, R60, R22, R44 ;  /* 0x000000163c2c723c */ /* 0x000ff0000000182c */
[C---:B------:R-:W-:Y:S08]  /*2720*/  HMMA.16816.F32 R60, R8.reuse, R40, RZ ;  /* 0x00000028083c723c */ /* 0x040ff000000018ff */
[----:B------:R-:W-:-:S12]  /*2730*/  HMMA.16816.F32 R40, R8, R42, RZ ;  /* 0x0000002a0828723c */ /* 0x000fd800000018ff */
[C---:B------:R-:W-:Y:S08]  /*2740*/  HMMA.16816.F32 R60, R56.reuse, R32, R60 ;  /* 0x00000020383c723c */ /* 0x040ff0000000183c */
[----:B------:R-:W-:Y:S08]  /*2750*/  HMMA.16816.F32 R40, R56, R34, R40 ;  /* 0x000000223828723c */ /* 0x000ff00000001828 */
[C---:B------:R-:W-:Y:S08]  /*2760*/  HMMA.16816.F32 R32, R8.reuse, R28, RZ ;  /* 0x0000001c0820723c */ /* 0x040ff000000018ff */
[----:B------:R-:W-:Y:S01]  /*2770*/  HMMA.16816.F32 R28, R8, R30, RZ ;  /* 0x0000001e081c723c */ /* 0x000fe200000018ff */
[----:B------:R-:W-:Y:S04]  /*2780*/  STS.64 [R82], R72 ;  /* 0x0000004852007388 */ /* 0x000fe80000000a00 */
[----:B------:R0:W-:Y:S04]  /*2790*/  STS.64 [R82+0x200], R74 ;  /* 0x0002004a52007388 */ /* 0x0001e80000000a00 */
[----:B------:R1:W-:Y:S04]  /*27a0*/  STS.64 [R82+0x20], R76 ;  /* 0x0000204c52007388 */ /* 0x0003e80000000a00 */
[----:B------:R-:W-:Y:S01]  /*27b0*/  STS.64 [R82+0x220], R78 ;  /* 0x0002204e52007388 */ /* 0x000fe20000000a00 */
[----:B------:R-:W-:Y:S03]  /*27c0*/  HMMA.16816.F32 R32, R56, R24, R32 ;  /* 0x000000183820723c */ /* 0x000fe60000001820 */
[----:B------:R2:W-:Y:S01]  /*27d0*/  STS.64 [R80], R4 ;  /* 0x0000000450007388 */ /* 0x0005e20000000a00 */
[C---:B------:R-:W-:Y:S01]  /*27e0*/  VIADD R25, R3.reuse, 0x4c00 ;  /* 0x00004c0003197836 */ /* 0x040fe20000000000 */
[C---:B0-----:R-:W-:Y:S01]  /*27f0*/  IADD3 R75, PT, PT, R3.reuse, 0x6800, RZ ;  /* 0x00006800034b7810 */ /* 0x041fe20007ffe0ff */
[----:B------:R-:W-:-:S02]  /*2800*/  VIADD R73, R3, 0x6400 ;  /* 0x0000640003497836 */ /* 0x000fc40000000000 */
[----:B------:R-:W-:Y:S01]  /*2810*/  HMMA.16816.F32 R28, R56, R26, R28 ;  /* 0x0000001a381c723c */ /* 0x000fe2000000181c */
[C---:B------:R-:W-:Y:S01]  /*2820*/  IADD3 R27, PT, PT, R3.reuse, 0x6000, RZ ;  /* 0x00006000031b7810 */ /* 0x040fe20007ffe0ff */
[C---:B-1----:R-:W-:Y:S01]  /*2830*/  VIADD R77, R3.reuse, 0x6c00 ;  /* 0x00006c00034d7836 */ /* 0x042fe20000000000 */
[----:B------:R0:W-:Y:S01]  /*2840*/  STS.64 [R80+0x200], R6 ;  /* 0x0002000650007388 */ /* 0x0001e20000000a00 */
[----:B--2---:R-:W-:-:S04]  /*2850*/  IADD3 R5, PT, PT, R3, 0x4800, RZ ;  /* 0x0000480003057810 */ /* 0x004fc80007ffe0ff */
[----:B------:R-:W-:Y:S02]  /*2860*/  LEA R3, R0, R5, 0x3 ;  /* 0x0000000500037211 */ /* 0x000fe400078e18ff */
[C---:B0-----:R-:W-:Y:S08]  /*2870*/  HMMA.16816.F32 R4, R8.reuse, R36, RZ ;  /* 0x000000240804723c */ /* 0x041ff000000018ff */
[----:B------:R-:W-:-:S12]  /*2880*/  HMMA.16816.F32 R36, R8, R38, RZ ;  /* 0x000000260824723c */ /* 0x000fd800000018ff */
[C---:B------:R-:W-:Y:S08]  /*2890*/  HMMA.16816.F32 R4, R56.reuse, R12, R4 ;  /* 0x0000000c3804723c */ /* 0x040ff00000001804 */
[----:B------:R-:W-:Y:S08]  /*28a0*/  HMMA.16816.F32 R36, R56, R14, R36 ;  /* 0x0000000e3824723c */ /* 0x000ff00000001824 */
[C---:B------:R-:W-:Y:S08]  /*28b0*/  HMMA.16816.F32 R12, R8.reuse, R16, RZ ;  /* 0x00000010080c723c */ /* 0x040ff000000018ff */
[----:B------:R-:W-:Y:S01]  /*28c0*/  HMMA.16816.F32 R8, R8, R18, RZ ;  /* 0x000000120808723c */ /* 0x000fe200000018ff */
[----:B------:R-:W0:-:S15]  /*28d0*/  S2UR UR6, SR_CTAID.Z ;  /* 0x00000000000679c3 */ /* 0x000e1e0000002700 */
[----:B------:R-:W-:-:S04]  /*28e0*/  NOP ;  /* 0x0000000000007918 */ /* 0x000fc80000000000 */
[C---:B------:R-:W-:Y:S01]  /*28f0*/  HMMA.16816.F32 R8, R56.reuse, R22, R8 ;  /* 0x000000163808723c */ /* 0x040fe20000001808 */
[----:B------:R-:W1:Y:S01]  /*2900*/  S2R R23, SR_TID.X ;  /* 0x0000000000177919 */ /* 0x000e620000002100 */
[C---:B------:R-:W-:Y:S01]  /*2910*/  IMAD.U32 R24, R0.reuse, 0x8, R25 ;  /* 0x0000000800187824 */ /* 0x040fe200078e0019 */
[C---:B------:R-:W-:Y:S01]  /*2920*/  LEA R25, R0.reuse, R27, 0x3 ;  /* 0x0000001b00197211 */ /* 0x040fe200078e18ff */
[C---:B------:R-:W-:Y:S01]  /*2930*/  IMAD.U32 R26, R0.reuse, 0x8, R73 ;  /* 0x00000008001a7824 */ /* 0x040fe200078e0049 */
[----:B------:R-:W-:Y:S01]  /*2940*/  LEA R27, R0, R75, 0x3 ;  /* 0x0000004b001b7211 */ /* 0x000fe200078e18ff */
[----:B------:R-:W-:Y:S01]  /*2950*/  STS.64 [R80+0x20], R68 ;  /* 0x0000204450007388 */ /* 0x000fe20000000a00 */
[----:B------:R-:W2:Y:S01]  /*2960*/  LDCU UR4, c[0x0][0x2f8] ;  /* 0x00005f00ff0477ac */ /* 0x000ea20008000800 */
[----:B------:R-:W-:Y:S02]  /*2970*/  HMMA.16816.F32 R12, R56, R20, R12 ;  /* 0x00000014380c723c */ /* 0x000fe4000000180c */
[----:B------:R-:W-:Y:S01]  /*2980*/  STS.64 [R80+0x220], R70 ;  /* 0x0002204650007388 */ /* 0x000fe20000000a00 */
[----:B------:R-:W3:Y:S03]  /*2990*/  LDCU UR5, c[0x0][0x2fc] ;  /* 0x00005f80ff0577ac */ /* 0x000ee60008000800 */
[----:B------:R-:W-:Y:S04]  /*29a0*/  STS.64 [R3], R64 ;  /* 0x0000004003007388 */ /* 0x000fe80000000a00 */
[----:B------:R-:W-:Y:S04]  /*29b0*/  STS.64 [R3+0x200], R66 ;  /* 0x0002004203007388 */ /* 0x000fe80000000a00 */
[----:B------:R-:W-:Y:S04]  /*29c0*/  STS.64 [R3+0x20], R52 ;  /* 0x0000203403007388 */ /* 0x000fe80000000a00 */
[----:B------:R0:W-:Y:S04]  /*29d0*/  STS.64 [R3+0x220], R54 ;  /* 0x0002203603007388 */ /* 0x0001e80000000a00 */
[----:B------:R-:W-:Y:S04]  /*29e0*/  STS.64 [R24], R48 ;  /* 0x0000003018007388 */ /* 0x000fe80000000a00 */
[----:B------:R-:W-:Y:S04]  /*29f0*/  STS.64 [R24+0x200], R50 ;  /* 0x0002003218007388 */ /* 0x000fe80000000a00 */
[----:B------:R-:W-:Y:S01]  /*2a00*/  STS.64 [R24+0x20], R44 ;  /* 0x0000202c18007388 */ /* 0x000fe20000000a00 */
[----:B0-----:R-:W-:-:S03]  /*2a10*/  LOP3.LUT R3, R84, UR6, R87, 0xfe, !PT ;  /* 0x0000000654037c12 */ /* 0x001fc6000f8efe57 */
[----:B------:R-:W-:Y:S04]  /*2a20*/  STS.64 [R24+0x220], R46 ;  /* 0x0002202e18007388 */ /* 0x000fe80000000a00 */
[----:B------:R-:W-:Y:S04]  /*2a30*/  STS.64 [R25], R60 ;  /* 0x0000003c19007388 */ /* 0x000fe80000000a00 */
[----:B------:R-:W-:Y:S04]  /*2a40*/  STS.64 [R25+0x200], R62 ;  /* 0x0002003e19007388 */ /* 0x000fe80000000a00 */
[----:B------:R-:W-:Y:S04]  /*2a50*/  STS.64 [R25+0x20], R40 ;  /* 0x0000202819007388 */ /* 0x000fe80000000a00 */
[----:B------:R-:W-:Y:S04]  /*2a60*/  STS.64 [R25+0x220], R42 ;  /* 0x0002202a19007388 */ /* 0x000fe80000000a00 */
[----:B------:R-:W-:Y:S04]  /*2a70*/  STS.64 [R26], R32 ;  /* 0x000000201a007388 */ /* 0x000fe80000000a00 */
[----:B------:R-:W-:Y:S04]  /*2a80*/  STS.64 [R26+0x200], R34 ;  /* 0x000200221a007388 */ /* 0x000fe80000000a00 */
[----:B------:R-:W-:Y:S04]  /*2a90*/  STS.64 [R26+0x20], R28 ;  /* 0x0000201c1a007388 */ /* 0x000fe80000000a00 */
[----:B------:R-:W-:Y:S04]  /*2aa0*/  STS.64 [R26+0x220], R30 ;  /* 0x0002201e1a007388 */ /* 0x000fe80000000a00 */
[----:B------:R1:W-:Y:S01]  /*2ab0*/  STS.64 [R27], R4 ;  /* 0x000000041b007388 */ /* 0x0003e20000000a00 */
[----:B------:R-:W-:Y:S01]  /*2ac0*/  IMAD.U32 R0, R0, 0x8, R77 ;  /* 0x0000000800007824 */ /* 0x000fe200078e004d */
[----:B-1----:R-:W-:-:S04]  /*2ad0*/  LOP3.LUT R4, R2, R3, R23, 0xfe, !PT ;  /* 0x0000000302047212 */ /* 0x002fc800078efe17 */
[----:B------:R-:W-:Y:S02]  /*2ae0*/  LOP3.LUT P0, RZ, R4, R85, RZ, 0xfc, !PT ;  /* 0x0000005504ff7212 */ /* 0x000fe4000780fcff */
[----:B--2---:R-:W-:Y:S01]  /*2af0*/  IADD3 R16, P1, PT, R1, UR4, RZ ;  /* 0x0000000401107c10 */ /* 0x004fe2000ff3e0ff */
[----:B------:R0:W-:Y:S01]  /*2b00*/  STS.64 [R27+0x200], R6 ;  /* 0x000200061b007388 */ /* 0x0001e20000000a00 */
[----:B------:R-:W-:Y:S03]  /*2b10*/  BSSY.RECONVERGENT B7, `(.L_x_0) ;  /* 0x00000da000077945 */ /* 0x000fe60003800200 */
[----:B------:R0:W-:Y:S01]  /*2b20*/  STS.64 [R27+0x20], R36 ;  /* 0x000020241b007388 */ /* 0x0001e20000000a00 */
[----:B---3--:R-:W-:-:S03]  /*2b30*/  IADD3.X R17, PT, PT, RZ, UR5, RZ, P1, !PT ;  /* 0x00000005ff117c10 */ /* 0x008fc60008ffe4ff */
[----:B------:R0:W-:Y:S04]  /*2b40*/  STS.64 [R27+0x220], R38 ;  /* 0x000220261b007388 */ /* 0x0001e80000000a00 */
[----:B------:R0:W-:Y:S04]  /*2b50*/  STS.64 [R0], R12 ;  /* 0x0000000c00007388 */ /* 0x0001e80000000a00 */
[----:B------:R0:W-:Y:S04]  /*2b60*/  STS.64 [R0+0x200], R14 ;  /* 0x0002000e00007388 */ /* 0x0001e80000000a00 */
[----:B------:R0:W-:Y:S04]  /*2b70*/  STS.64 [R0+0x20], R8 ;  /* 0x0000200800007388 */ /* 0x0001e80000000a00 */
[----:B------:R0:W-:Y:S01]  /*2b80*/  STS.64 [R0+0x220], R10 ;  /* 0x0002200a00007388 */ /* 0x0001e20000000a00 */
[----:B------:R-:W-:Y:S06]  /*2b90*/  BAR.SYNC.DEFER_BLOCKING 0x0 ;  /* 0x0000000000007b1d */ /* 0x000fec0000010000 */
[----:B------:R-:W-:Y:S05]  /*2ba0*/  @P0 BRA `(.L_x_1) ;  /* 0x0000000c00400947 */ /* 0x000fea0003800000 */
[----:B0-----:R-:W-:Y:S01]  /*2bb0*/  MOV R0, 0x0 ;  /* 0x0000000000007802 */ /* 0x001fe20000000f00 */
[----:B------:R-:W0:Y:S01]  /*2bc0*/  LDCU.64 UR4, c[0x4][0x8] ;  /* 0x01000100ff0477ac */ /* 0x000e220008000a00 */
[----:B------:R-:W-:Y:S02]  /*2bd0*/  CS2R R6, SRZ ;  /* 0x0000000000067805 */ /* 0x000fe4000001ff00 */
[----:B------:R1:W2:Y:S01]  /*2be0*/  LDC.64 R8, c[0x4][R0] ;  /* 0x0100000000087b82 */ /* 0x0002a20000000a00 */
[----:B0-----:R-:W-:Y:S01]  /*2bf0*/  IMAD.U32 R4, RZ, RZ, UR4 ;  /* 0x00000004ff047e24 */ /* 0x001fe2000f8e00ff */
[----:B-1----:R-:W-:-:S07]  /*2c00*/  MOV R5, UR5 ;  /* 0x0000000500057c02 */ /* 0x002fce0008000f00 */
[----:B------:R-:W-:-:S07]  /*2c10*/  LEPC R20, `(.L_x_2) ;  /* 0x000000001014794e */ /* 0x000fce0000000000 */
[----:B--2---:R-:W-:Y:S05]  /*2c20*/  CALL.ABS.NOINC R8 ;  /* 0x0000000008007343 */ /* 0x004fea0003c00000 */
.L_x_2:
[----:B------:R-:W-:Y:S01]  /*2c30*/  BSSY.RECONVERGENT B6, `(.L_x_3) ;  /* 0x00000c0000067945 */ /* 0x000fe20003800200 */
[----:B------:R-:W-:-:S07]  /*2c40*/  IMAD.MOV.U32 R18, RZ, RZ, 0x20 ;  /* 0x00000020ff127424 */ /* 0x000fce00078e00ff */
.L_x_21:
[----:B------:R0:W1:Y:S01]  /*2c50*/  LDS R0, [R18+UR38+-0x20] ;  /* 0xffffe02612007984 */ /* 0x0000620008000800 */
[----:B------:R-:W-:Y:S01]  /*2c60*/  MOV R19, 0x0 ;  /* 0x0000000000137802 */ /* 0x000fe20000000f00 */
[----:B------:R-:W2:Y:S01]  /*2c70*/  LDCU.64 UR4, c[0x4][0x10] ;  /* 0x01000200ff0477ac */ /* 0x000ea20008000a00 */
[C---:B------:R-:W-:Y:S01]  /*2c80*/  IADD3 R22, PT, PT, R18.reuse, UR38, RZ ;  /* 0x0000002612167c10 */ /* 0x040fe2000fffe0ff */
[----:B------:R-:W-:Y:S01]  /*2c90*/  IMAD.MOV.U32 R7, RZ, RZ, R17 ;  /* 0x000000ffff077224 */ /* 0x000fe200078e0011 */
[----:B------:R3:W4:Y:S01]  /*2ca0*/  LDC.64 R10, c[0x4][R19] ;  /* 0x01000000130a7b82 */ /* 0x0007220000000a00 */
[----:B------:R-:W-:Y:S01]  /*2cb0*/  MOV R6, R16 ;  /* 0x0000001000067202 */ /* 0x000fe20000000f00 */
[----:B0-----:R-:W-:-:S05]  /*2cc0*/  VIADD R18, R18, 0x40 ;  /* 0x0000004012127836 */ /* 0x001fca0000000000 */
[----:B------:R-:W-:-:S04]  /*2cd0*/  ISETP.NE.AND P0, PT, R18, 0x2020, PT ;  /* 0x000020201200780c */ /* 0x000fc80003f05270 */
[----:B------:R-:W-:Y:S02]  /*2ce0*/  P2R R24, PR, RZ, 0x1 ;  /* 0x00000001ff187803 */ /* 0x000fe40000000000 */
[----:B--2---:R-:W-:Y:S01]  /*2cf0*/  MOV R4, UR4 ;  /* 0x0000000400047c02 */ /* 0x004fe20008000f00 */
[----:B------:R-:W-:Y:S01]  /*2d00*/  IMAD.U32 R5, RZ, RZ, UR5 ;  /* 0x00000005ff057e24 */ /* 0x000fe2000f8e00ff */
[----:B-1----:R-:W0:Y:S02]  /*2d10*/  F2F.F64.F32 R8, R0 ;  /* 0x0000000000087310 */ /* 0x002e240000201800 */
[----:B0---4-:R3:W-:Y:S04]  /*2d20*/  STL.64 [R1], R8 ;  /* 0x0000000801007387 */ /* 0x0117e80000100a00 */
[----:B------:R-:W-:-:S07]  /*2d30*/  LEPC R20, `(.L_x_4) ;  /* 0x000000001014794e */ /* 0x000fce0000000000 */
[----:B---3--:R-:W-:Y:S05]  /*2d40*/  CALL.ABS.NOINC R10 ;  /* 0x000000000a007343 */ /* 0x008fea0003c00000 */
.L_x_4:
[----:B------:R-:W0:Y:S01]  /*2d50*/  LDS R0, [R22+-0x1c] ;  /* 0xffffe40016007984 */ /* 0x000e220000000800 */
[----:B------:R1:W2:Y:S01]  /*2d60*/  LDC.64 R10, c[0x4][R19] ;  /* 0x01000000130a7b82 */ /* 0x0002a20000000a00 */
[----:B------:R-:W3:Y:S01]  /*2d70*/  LDCU.64 UR4, c[0x4][0x10] ;  /* 0x01000200ff0477ac */ /* 0x000ee20008000a00 */
[----:B------:R-:W-:Y:S01]  /*2d80*/  MOV R6, R16 ;  /* 0x0000001000067202 */ /* 0x000fe20000000f00 */
[----:B------:R-:W-:Y:S01]  /*2d90*/  IMAD.MOV.U32 R7, RZ, RZ, R17 ;  /* 0x000000ffff077224 */ /* 0x000fe200078e0011 */
[----:B---3--:R-:W-:Y:S01]  /*2da0*/  MOV R4, UR4 ;  /* 0x0000000400047c02 */ /* 0x008fe20008000f00 */
[----:B------:R-:W-:Y:S01]  /*2db0*/  IMAD.U32 R5, RZ, RZ, UR5 ;  /* 0x00000005ff057e24 */ /* 0x000fe2000f8e00ff */
[----:B0-----:R-:W0:Y:S02]  /*2dc0*/  F2F.F64.F32 R8, R0 ;  /* 0x0000000000087310 */ /* 0x001e240000201800 */
[----:B0-2---:R1:W-:Y:S04]  /*2dd0*/  STL.64 [R1], R8 ;  /* 0x0000000801007387 */ /* 0x0053e80000100a00 */
[----:B------:R-:W-:-:S07]  /*2de0*/  LEPC R20, `(.L_x_5) ;  /* 0x000000001014794e */ /* 0x000fce0000000000 */
[----:B-1----:R-:W-:Y:S05]  /*2df0*/  CALL.ABS.NOINC R10 ;  /* 0x000000000a007343 */ /* 0x002fea0003c00000 */
.L_x_5:
        /* <DEDUP_REMOVED lines=11> */
.L_x_6:
        /* <DEDUP_REMOVED lines=11> */
.L_x_7:
        /* <DEDUP_REMOVED lines=11> */
.L_x_8:
        /* <DEDUP_REMOVED lines=11> */
.L_x_9:
        /* <DEDUP_REMOVED lines=11> */
.L_x_10:
        /* <DEDUP_REMOVED lines=11> */
.L_x_11:
[----:B------:R-:W0:Y:S01]  /*3220*/  LDS R0, [R22] ;  /* 0x0000000016007984 */ /* 0x000e220000000800 */
        /* <DEDUP_REMOVED lines=10> */
.L_x_12:
[----:B------:R-:W0:Y:S01]  /*32d0*/  LDS R0, [R22+0x4] ;  /* 0x0000040016007984 */ /* 0x000e220000000800 */
        /* <DEDUP_REMOVED lines=10> */
.L_x_13:
        /* <DEDUP_REMOVED lines=11> */
.L_x_14:
        /* <DEDUP_REMOVED lines=11> */
.L_x_15:
        /* <DEDUP_REMOVED lines=11> */
.L_x_16:
        /* <DEDUP_REMOVED lines=11> */
.L_x_17:
        /* <DEDUP_REMOVED lines=11> */
.L_x_18:
        /* <DEDUP_REMOVED lines=11> */
.L_x_19:
[----:B------:R0:W1:Y:S01]  /*37a0*/  LDC.64 R8, c[0x4][R19] ;  /* 0x0100000013087b82 */ /* 0x0000620000000a00 */
[----:B------:R-:W2:Y:S01]  /*37b0*/  LDCU.64 UR4, c[0x4][0x18] ;  /* 0x01000300ff0477ac */ /* 0x000ea20008000a00 */
[----:B------:R-:W-:Y:S02]  /*37c0*/  CS2R R6, SRZ ;  /* 0x0000000000067805 */ /* 0x000fe4000001ff00 */
[----:B--2---:R-:W-:Y:S01]  /*37d0*/  MOV R4, UR4 ;  /* 0x0000000400047c02 */ /* 0x004fe20008000f00 */
[----:B0-----:R-:W-:-:S07]  /*37e0*/  IMAD.U32 R5, RZ, RZ, UR5 ;  /* 0x00000005ff057e24 */ /* 0x001fce000f8e00ff */
[----:B------:R-:W-:-:S07]  /*37f0*/  LEPC R20, `(.L_x_20) ;  /* 0x000000001014794e */ /* 0x000fce0000000000 */
[----:B-1----:R-:W-:Y:S05]  /*3800*/  CALL.ABS.NOINC R8 ;  /* 0x0000000008007343 */ /* 0x002fea0003c00000 */
.L_x_20:
[----:B------:R-:W-:-:S13]  /*3810*/  ISETP.NE.AND P6, PT, R24, RZ, PT ;  /* 0x000000ff1800720c */ /* 0x000fda0003fc5270 */
[----:B------:R-:W-:Y:S05]  /*3820*/  @P6 BRA `(.L_x_21) ;  /* 0xfffffff400086947 */ /* 0x000fea000383ffff */
[----:B------:R-:W-:Y:S05]  /*3830*/  BSYNC.RECONVERGENT B6 ;  /* 0x0000000000067941 */ /* 0x000fea0003800200 */
.L_x_3:
[----:B------:R0:W1:Y:S01]  /*3840*/  LDC.64 R8, c[0x4][R19] ;  /* 0x0100000013087b82 */ /* 0x0000620000000a00 */
[----:B------:R-:W2:Y:S01]  /*3850*/  LDCU.64 UR4, c[0x4][0x18] ;  /* 0x01000300ff0477ac */ /* 0x000ea20008000a00 */
[----:B------:R-:W-:Y:S02]  /*3860*/  CS2R R6, SRZ ;  /* 0x0000000000067805 */ /* 0x000fe4000001ff00 */
[----:B--2---:R-:W-:Y:S01]  /*3870*/  MOV R4, UR4 ;  /* 0x0000000400047c02 */ /* 0x004fe20008000f00 */
[----:B0-----:R-:W-:-:S07]  /*3880*/  IMAD.U32 R5, RZ, RZ, UR5 ;  /* 0x00000005ff057e24 */ /* 0x001fce000f8e00ff */
[----:B------:R-:W-:-:S07]  /*3890*/  LEPC R20, `(.L_x_1) ;  /* 0x000000001014794e */ /* 0x000fce0000000000 */
[----:B-1----:R-:W-:Y:S05]  /*38a0*/  CALL.ABS.NOINC R8 ;  /* 0x0000000008007343 */ /* 0x002fea0003c00000 */
.L_x_1:
[----:B------:R-:W-:Y:S05]  /*38b0*/  BSYNC.RECONVERGENT B7 ;  /* 0x0000000000077941 */ /* 0x000fea0003800200 */
.L_x_0:
[----:B------:R-:W-:Y:S01]  /*38c0*/  IMAD R3, R2, 0x20, R23 ;  /* 0x0000002002037824 */ /* 0x000fe200078e0217 */
[----:B0-----:R-:W-:Y:S01]  /*38d0*/  SHF.L.U32 R12, R85, 0x6, RZ ;  /* 0x00000006550c7819 */ /* 0x001fe200000006ff */
[----:B------:R-:W0:Y:S03]  /*38e0*/  LDC R6, c[0x0][0x39c] ;  /* 0x0000e700ff067b82 */ /* 0x000e260000000800 */
[----:B------:R-:W-:-:S05]  /*38f0*/  IADD3 R0, PT, PT, R12, R3, RZ ;  /* 0x000000030c007210 */ /* 0x000fca0007ffe0ff */
[----:B------:R-:W-:Y:S01]  /*3900*/  IMAD.SHL.U32 R0, R0, 0x10, RZ ;  /* 0x0000001000007824 */ /* 0x000fe200078e00ff */
[----:B------:R-:W1:Y:S04]  /*3910*/  LDC.64 R4, c[0x0][0x390] ;  /* 0x0000e400ff047b82 */ /* 0x000e680000000a00 */
[----:B------:R-:W-:-:S04]  /*3920*/  LOP3.LUT R0, R0, 0x1fff00, RZ, 0xc0, !PT ;  /* 0x001fff0000007812 */ /* 0x000fc800078ec0ff */
[----:B------:R-:W-:Y:S01]  /*3930*/  LOP3.LUT R0, R0, 0xf, R23, 0xf8, !PT ;  /* 0x0000000f00007812 */ /* 0x000fe200078ef817 */
[----:B------:R-:W2:Y:S03]  /*3940*/  LDC R35, c[0x0][0x39c] ;  /* 0x0000e700ff237b82 */ /* 0x000ea60000000800 */
[----:B------:R-:W-:Y:S01]  /*3950*/  LEA R0, R0, UR38, 0x2 ;  /* 0x0000002600007c11 */ /* 0x000fe2000f8e10ff */
[----:B0-----:R-:W-:-:S04]  /*3960*/  IMAD R8, R87, R6, RZ ;  /* 0x0000000657087224 */ /* 0x001fc800078e02ff */
[----:B------:R-:W0:Y:S01]  /*3970*/  LDS R7, [R0] ;  /* 0x0000000000077984 */ /* 0x000e220000000800 */
[----:B------:R-:W3:Y:S01]  /*3980*/  LDC R37, c[0x0][0x39c] ;  /* 0x0000e700ff257b82 */ /* 0x000ee20000000800 */
[----:B------:R-:W-:Y:S02]  /*3990*/  LEA R23, R8, R23, 0x7 ;  /* 0x0000001708177211 */ /* 0x000fe400078e38ff */
[----:B------:R-:W4:Y:S04]  /*39a0*/  LDS R10, [R0+0x40] ;  /* 0x00004000000a7984 */ /* 0x000f280000000800 */
[----:B------:R-:W5:Y:S01]  /*39b0*/  LDS R11, [R0+0x80] ;  /* 0x00008000000b7984 */ /* 0x000f620000000800 */
[----:B------:R-:W-:-:S03]  /*39c0*/  IMAD R23, R84, 0x80, R23 ;  /* 0x0000008054177824 */ /* 0x000fc600078e0217 */
[----:B------:R-:W-:Y:S02]  /*39d0*/  LDS R15, [R0+0x100] ;  /* 0x00010000000f7984 */ /* 0x000fe40000000800 */
[----:B------:R-:W-:Y:S02]  /*39e0*/  IADD3 R23, PT, PT, R12, R23, RZ ;  /* 0x000000170c177210 */ /* 0x000fe40007ffe0ff */
[----:B------:R-:W2:Y:S03]  /*39f0*/  LDS R14, [R0+0xc0] ;  /* 0x0000c000000e7984 */ /* 0x000ea60000000800 */
[----:B------:R-:W-:Y:S01]  /*3a00*/  IMAD R23, R2, 0x20, R23 ;  /* 0x0000002002177824 */ /* 0x000fe200078e0217 */
[----:B------:R-:W3:Y:S03]  /*3a10*/  LDS R16, [R0+0x140] ;  /* 0x0001400000107984 */ /* 0x000ee60000000800 */
[----:B-1----:R-:W-:Y:S01]  /*3a20*/  IMAD.WIDE R2, R23, 0x2, R4 ;  /* 0x0000000217027825 */ /* 0x002fe200078e0204 */
[----:B------:R-:W1:Y:S01]  /*3a30*/  LDS R17, [R0+0x180] ;  /* 0x0001800000117984 */ /* 0x000e620000000800 */
[----:B------:R-:W-:-:S03]  /*3a40*/  LEA R23, R6, R23, 0x3 ;  /* 0x0000001706177211 */ /* 0x000fc600078e18ff */
[----:B------:R-:W1:Y:S01]  /*3a50*/  LDS R20, [R0+0x240] ;  /* 0x0002400000147984 */ /* 0x000e620000000800 */
[----:B------:R-:W-:-:S03]  /*3a60*/  IMAD.WIDE R8, R6, 0x2, R2 ;  /* 0x0000000206087825 */ /* 0x000fc600078e0202 */
[----:B------:R-:W1:Y:S04]  /*3a70*/  LDS R18, [R0+0x1c0] ;  /* 0x0001c00000127984 */ /* 0x000e680000000800 */
[----:B------:R-:W1:Y:S01]  /*3a80*/  LDS R19, [R0+0x200] ;  /* 0x0002000000137984 */ /* 0x000e620000000800 */
[----:B0-----:R-:W-:-:S03]  /*3a90*/  F2FP.F16.F32.PACK_AB R7, RZ, R7 ;  /* 0x00000007ff07723e */ /* 0x001fc600000000ff */
[----:B------:R-:W0:Y:S01]  /*3aa0*/  LDS R21, [R0+0x280] ;  /* 0x0002800000157984 */ /* 0x000e220000000800 */
[----:B----4-:R-:W-:-:S03]  /*3ab0*/  F2FP.F16.F32.PACK_AB R12, RZ, R10 ;  /* 0x0000000aff0c723e */ /* 0x010fc600000000ff */
[----:B------:R-:W4:Y:S01]  /*3ac0*/  LDS R22, [R0+0x2c0] ;  /* 0x0002c00000167984 */ /* 0x000f220000000800 */
[----:B------:R-:W-:Y:S02]  /*3ad0*/  PRMT R26, R7, 0x7610, R26 ;  /* 0x00007610071a7816 */ /* 0x000fe4000000001a */
[----:B-----5:R-:W-:Y:S01]  /*3ae0*/  F2FP.F16.F32.PACK_AB R13, RZ, R11 ;  /* 0x0000000bff0d723e */ /* 0x020fe200000000ff */
[----:B------:R-:W-:Y:S01]  /*3af0*/  IMAD.WIDE R10, R6, 0x2, R8 ;  /* 0x00000002060a7825 */ /* 0x000fe200078e0208 */
[----:B------:R-:W-:Y:S01]  /*3b00*/  PRMT R28, R12, 0x7610, R28 ;  /* 0x000076100c1c7816 */ /* 0x000fe2000000001c */
[----:B------:R-:W-:Y:S01]  /*3b10*/  STG.E.U16 desc[UR36][R2.64], R26 ;  /* 0x0000001a02007986 */ /* 0x000fe2000c101524 */
[----:B------:R-:W-:Y:S01]  /*3b20*/  PRMT R29, R13, 0x7610, R29 ;  /* 0x000076100d1d7816 */ /* 0x000fe2000000001d */
[----:B------:R-:W-:Y:S02]  /*3b30*/  IMAD.WIDE R12, R6, 0x2, R10 ;  /* 0x00000002060c7825 */ /* 0x000fe400078e020a */
[----:B------:R5:W-:Y:S01]  /*3b40*/  STG.E.U16 desc[UR36][R8.64], R28 ;  /* 0x0000001c08007986 */ /* 0x000be2000c101524 */
[----:B--2---:R-:W-:-:S03]  /*3b50*/  F2FP.F16.F32.PACK_AB R7, RZ, R14 ;  /* 0x0000000eff07723e */ /* 0x004fc600000000ff */
[----:B------:R2:W-:Y:S01]  /*3b60*/  STG.E.U16 desc[UR36][R10.64], R29 ;  /* 0x0000001d0a007986 */ /* 0x0005e2000c101524 */
[----:B---3--:R-:W-:-:S03]  /*3b70*/  F2FP.F16.F32.PACK_AB R16, RZ, R16 ;  /* 0x00000010ff10723e */ /* 0x008fc600000000ff */
[----:B------:R-:W-:Y:S01]  /*3b80*/  STG.E.U16 desc[UR36][R12.64], R7 ;  /* 0x000000070c007986 */ /* 0x000fe2000c101524 */
[----:B-1----:R-:W-:Y:S02]  /*3b90*/  F2FP.F16.F32.PACK_AB R17, RZ, R17 ;  /* 0x00000011ff11723e */ /* 0x002fe400000000ff */
[----:B-----5:R-:W-:Y:S01]  /*3ba0*/  F2FP.F16.F32.PACK_AB R9, RZ, R15 ;  /* 0x0000000fff09723e */ /* 0x020fe200000000ff */
[C---:B------:R-:W-:Y:S01]  /*3bb0*/  IMAD.WIDE R14, R6.reuse, 0x2, R12 ;  /* 0x00000002060e7825 */ /* 0x040fe200078e020c */
[----:B------:R-:W1:Y:S01]  /*3bc0*/  LDS R24, [R0+0x300] ;  /* 0x0003000000187984 */ /* 0x000e620000000800 */
[----:B------:R-:W-:Y:S02]  /*3bd0*/  F2FP.F16.F32.PACK_AB R20, RZ, R20 ;  /* 0x00000014ff14723e */ /* 0x000fe400000000ff */
[----:B--2---:R-:W-:Y:S01]  /*3be0*/  PRMT R11, R9, 0x7610, R11 ;  /* 0x00007610090b7816 */ /* 0x004fe2000000000b */
[----:B------:R-:W2:Y:S01]  /*3bf0*/  LDS R25, [R0+0x340] ;  /* 0x0003400000197984 */ /* 0x000ea20000000800 */
[----:B------:R-:W-:Y:S01]  /*3c00*/  IMAD.WIDE R2, R6, 0x2, R14 ;  /* 0x0000000206027825 */ /* 0x000fe200078e020e */
[----:B------:R-:W-:-:S02]  /*3c10*/  F2FP.F16.F32.PACK_AB R18, RZ, R18 ;  /* 0x00000012ff12723e */ /* 0x000fc400000000ff */
[----:B------:R3:W-:Y:S01]  /*3c20*/  STG.E.U16 desc[UR36][R14.64], R11 ;  /* 0x0000000b0e007986 */ /* 0x0007e2000c101524 */
[----:B------:R-:W-:Y:S01]  /*3c30*/  F2FP.F16.F32.PACK_AB R19, RZ, R19 ;  /* 0x00000013ff13723e */ /* 0x000fe200000000ff */
[----:B------:R-:W-:Y:S02]  /*3c40*/  IMAD.WIDE R8, R6, 0x2, R2 ;  /* 0x0000000206087825 */ /* 0x000fe400078e0202 */
[----:B------:R-:W5:Y:S01]  /*3c50*/  LDS R26, [R0+0x380] ;  /* 0x00038000001a7984 */ /* 0x000f620000000800 */
[----:B0-----:R-:W-:Y:S02]  /*3c60*/  F2FP.F16.F32.PACK_AB R21, RZ, R21 ;  /* 0x00000015ff15723e */ /* 0x001fe400000000ff */
[----:B----4-:R-:W-:Y:S01]  /*3c70*/  F2FP.F16.F32.PACK_AB R22, RZ, R22 ;  /* 0x00000016ff16723e */ /* 0x010fe200000000ff */
[----:B------:R-:W0:Y:S01]  /*3c80*/  LDS R27, [R0+0x3c0] ;  /* 0x0003c000001b7984 */ /* 0x000e220000000800 */
[----:B---3--:R-:W-:-:S03]  /*3c90*/  IMAD.WIDE R10, R23, 0x2, R4 ;  /* 0x00000002170a7825 */ /* 0x008fc600078e0204 */
[----:B------:R-:W3:Y:S01]  /*3ca0*/  LDS R28, [R0+0x2000] ;  /* 0x00200000001c7984 */ /* 0x000ee20000000800 */
[----:B------:R-:W-:-:S03]  /*3cb0*/  IMAD R23, R6, 0x8, R23 ;  /* 0x0000000806177824 */ /* 0x000fc600078e0217 */
[----:B------:R-:W4:Y:S01]  /*3cc0*/  LDS R7, [R0+0x2040] ;  /* 0x0020400000077984 */ /* 0x000f220000000800 */
[----:B------:R-:W-:-:S03]  /*3cd0*/  IMAD.WIDE R12, R6, 0x2, R10 ;  /* 0x00000002060c7825 */ /* 0x000fc600078e020a */
[----:B------:R-:W4:Y:S04]  /*3ce0*/  LDS R29, [R0+0x2080] ;  /* 0x00208000001d7984 */ /* 0x000f280000000800 */
[----:B------:R2:W-:Y:S04]  /*3cf0*/  STG.E.U16 desc[UR36][R2.64], R16 ;  /* 0x0000001002007986 */ /* 0x0005e8000c101524 */
[----:B------:R-:W4:Y:S01]  /*3d00*/  LDS R30, [R0+0x20c0] ;  /* 0x0020c000001e7984 */ /* 0x000f220000000800 */
[----:B-1----:R-:W-:-:S03]  /*3d10*/  F2FP.F16.F32.PACK_AB R24, RZ, R24 ;  /* 0x00000018ff18723e */ /* 0x002fc600000000ff */
[----:B------:R-:W1:Y:S01]  /*3d20*/  LDS R31, [R0+0x2100] ;  /* 0x00210000001f7984 */ /* 0x000e620000000800 */
[----:B--2---:R-:W-:Y:S01]  /*3d30*/  F2FP.F16.F32.PACK_AB R25, RZ, R25 ;  /* 0x00000019ff19723e */ /* 0x004fe200000000ff */
[C---:B------:R-:W-:Y:S02]  /*3d40*/  IMAD.WIDE R2, R6.reuse, 0x2, R12 ;  /* 0x0000000206027825 */ /* 0x040fe400078e020c */
[----:B------:R2:W-:Y:S04]  /*3d50*/  STG.E.U16 desc[UR36][R8.64], R17 ;  /* 0x0000001108007986 */ /* 0x0005e8000c101524 */
[----:B------:R-:W1:Y:S01]  /*3d60*/  LDS R32, [R0+0x2140] ;  /* 0x0021400000207984 */ /* 0x000e620000000800 */
[----:B------:R-:W-:Y:S01]  /*3d70*/  IMAD.WIDE R14, R6, 0x2, R2 ;  /* 0x00000002060e7825 */ /* 0x000fe200078e0202 */
[----:B-----5:R-:W-:-:S02]  /*3d80*/  F2FP.F16.F32.PACK_AB R26, RZ, R26 ;  /* 0x0000001aff1a723e */ /* 0x020fc400000000ff */
[----:B------:R-:W5:Y:S01]  /*3d90*/  LDS R33, [R0+0x2240] ;  /* 0x0022400000217984 */ /* 0x000f620000000800 */
[----:B0-----:R-:W-:Y:S01]  /*3da0*/  F2FP.F16.F32.PACK_AB R27, RZ, R27 ;  /* 0x0000001bff1b723e */ /* 0x001fe200000000ff */
[----:B--2---:R-:W-:Y:S01]  /*3db0*/  IMAD.WIDE R8, R6, 0x2, R8 ;  /* 0x0000000206087825 */ /* 0x004fe200078e0208 */
[----:B------:R-:W-:Y:S01]  /*3dc0*/  PRMT R17, R20, 0x7610, R17 ;  /* 0x0000761014117816 */ /* 0x000fe20000000011 */
[----:B------:R-:W0:Y:S01]  /*3dd0*/  LDS R34, [R0+0x2280] ;  /* 0x0022800000227984 */ /* 0x000e220000000800 */
[----:B---3--:R-:W-:-:S03]  /*3de0*/  F2FP.F16.F32.PACK_AB R28, RZ, R28 ;  /* 0x0000001cff1c723e */ /* 0x008fc600000000ff */
[----:B------:R-:W-:Y:S01]  /*3df0*/  STG.E.U16 desc[UR36][R8.64], R18 ;  /* 0x0000001208007986 */ /* 0x000fe2000c101524 */
[----:B----4-:R-:W-:-:S03]  /*3e00*/  F2FP.F16.F32.PACK_AB R7, RZ, R7 ;  /* 0x00000007ff07723e */ /* 0x010fc600000000ff */
[----:B------:R-:W-:Y:S01]  /*3e10*/  STG.E.U16 desc[UR36][R10.64], R19 ;  /* 0x000000130a007986 */ /* 0x000fe2000c101524 */
[----:B------:R-:W-:-:S03]  /*3e20*/  F2FP.F16.F32.PACK_AB R29, RZ, R29 ;  /* 0x0000001dff1d723e */ /* 0x000fc600000000ff */
[----:B------:R2:W-:Y:S04]  /*3e30*/  STG.E.U16 desc[UR36][R12.64], R17 ;  /* 0x000000110c007986 */ /* 0x0005e8000c101524 */
[----:B------:R-:W-:Y:S01]  /*3e40*/  STG.E.U16 desc[UR36][R2.64], R21 ;  /* 0x0000001502007986 */ /* 0x000fe2000c101524 */
[----:B------:R-:W-:-:S03]  /*3e50*/  F2FP.F16.F32.PACK_AB R30, RZ, R30 ;  /* 0x0000001eff1e723e */ /* 0x000fc600000000ff */
[----:B------:R3:W-:Y:S01]  /*3e60*/  STG.E.U16 desc[UR36][R14.64], R22 ;  /* 0x000000160e007986 */ /* 0x0007e2000c101524 */
[----:B-1----:R-:W-:Y:S01]  /*3e70*/  F2FP.F16.F32.PACK_AB R31, RZ, R31 ;  /* 0x0000001fff1f723e */ /* 0x002fe200000000ff */
[C---:B--2---:R-:W-:Y:S02]  /*3e80*/  IMAD.WIDE R16, R6.reuse, 0x2, R14 ;  /* 0x0000000206107825 */ /* 0x044fe400078e020e */
[----:B------:R-:W1:Y:S04]  /*3e90*/  LDS R20, [R0+0x2180] ;  /* 0x0021800000147984 */ /* 0x000e680000000800 */
[----:B------:R-:W2:Y:S01]  /*3ea0*/  LDS R21, [R0+0x21c0] ;  /* 0x0021c00000157984 */ /* 0x000ea20000000800 */
[----:B------:R-:W-:Y:S01]  /*3eb0*/  IMAD.WIDE R8, R6, 0x2, R16 ;  /* 0x0000000206087825 */ /* 0x000fe200078e0210 */
[----:B------:R-:W-:-:S02]  /*3ec0*/  F2FP.F16.F32.PACK_AB R32, RZ, R32 ;  /* 0x00000020ff20723e */ /* 0x000fc400000000ff */
[----:B------:R-:W4:Y:S01]  /*3ed0*/  LDS R22, [R0+0x2200] ;  /* 0x0022000000167984 */ /* 0x000f220000000800 */
[----:B---3--:R-:W-:Y:S01]  /*3ee0*/  IMAD.WIDE R14, R23, 0x2, R4 ;  /* 0x00000002170e7825 */ /* 0x008fe200078e0204 */
[C---:B------:R-:W-:Y:S02]  /*3ef0*/  LEA R23, R6.reuse, R23, 0x3 ;  /* 0x0000001706177211 */ /* 0x040fe400078e18ff */
[----:B------:R3:W-:Y:S01]  /*3f00*/  STG.E.U16 desc[UR36][R16.64], R24 ;  /* 0x0000001810007986 */ /* 0x0007e2000c101524 */
[C---:B------:R-:W-:Y:S01]  /*3f10*/  IMAD.WIDE R10, R6.reuse, 0x2, R8 ;  /* 0x00000002060a7825 */ /* 0x040fe200078e0208 */
[----:B-----5:R-:W-:Y:S02]  /*3f20*/  F2FP.F16.F32.PACK_AB R33, RZ, R33 ;  /* 0x00000021ff21723e */ /* 0x020fe400000000ff */
[----:B------:R5:W-:Y:S01]  /*3f30*/  STG.E.U16 desc[UR36][R8.64], R25 ;  /* 0x0000001908007986 */ /* 0x000be2000c101524 */
[----:B------:R-:W-:Y:S01]  /*3f40*/  IMAD.WIDE R2, R6, 0x2, R14 ;  /* 0x0000000206027825 */ /* 0x000fe200078e020e */
[----:B0-----:R-:W-:-:S02]  /*3f50*/  F2FP.F16.F32.PACK_AB R34, RZ, R34 ;  /* 0x00000022ff22723e */ /* 0x001fc400000000ff */
[----:B------:R-:W0:Y:S01]  /*3f60*/  LDS R24, [R0+0x22c0] ;  /* 0x0022c00000187984 */ /* 0x000e220000000800 */
[----:B------:R-:W-:-:S03]  /*3f70*/  IMAD.WIDE R12, R6, 0x2, R10 ;  /* 0x00000002060c7825 */ /* 0x000fc600078e020a */
[----:B------:R1:W-:Y:S01]  /*3f80*/  STG.E.U16 desc[UR36][R10.64], R26 ;  /* 0x0000001a0a007986 */ /* 0x0003e2000c101524 */
[----:B------:R-:W-:-:S03]  /*3f90*/  IMAD.WIDE R18, R6, 0x2, R2 ;  /* 0x0000000206127825 */ /* 0x000fc600078e0202 */
[----:B------:R-:W0:Y:S01]  /*3fa0*/  LDS R25, [R0+0x2300] ;  /* 0x0023000000197984 */ /* 0x000e220000000800 */
[----:B---3--:R-:W-:-:S03]  /*3fb0*/  IMAD.WIDE R16, R6, 0x2, R18 ;  /* 0x0000000206107825 */ /* 0x008fc600078e0212 */
[----:B------:R3:W-:Y:S04]  /*3fc0*/  STG.E.U16 desc[UR36][R12.64], R27 ;  /* 0x0000001b0c007986 */ /* 0x0007e8000c101524 */
[----:B------:R-:W0:Y:S01]  /*3fd0*/  LDS R26, [R0+0x2340] ;  /* 0x00234000001a7984 */ /* 0x000e220000000800 */
[----:B-----5:R-:W-:-:S03]  /*3fe0*/  IMAD.WIDE R8, R6, 0x2, R16 ;  /* 0x0000000206087825 */ /* 0x020fc600078e0210 */
[----:B------:R-:W5:Y:S01]  /*3ff0*/  LDS R27, [R0+0x2380] ;  /* 0x00238000001b7984 */ /* 0x000f620000000800 */
[----:B-1----:R-:W-:Y:S01]  /*4000*/  F2FP.F16.F32.PACK_AB R20, RZ, R20 ;  /* 0x00000014ff14723e */ /* 0x002fe200000000ff */
[C---:B------:R-:W-:Y:S02]  /*4010*/  IMAD.WIDE R10, R6.reuse, 0x2, R8 ;  /* 0x00000002060a7825 */ /* 0x040fe400078e0208 */
[----:B------:R-:W-:Y:S01]  /*4020*/  STG.E.U16 desc[UR36][R14.64], R28 ;  /* 0x0000001c0e007986 */ /* 0x000fe2000c101524 */
[----:B--2---:R-:W-:Y:S01]  /*4030*/  F2FP.F16.F32.PACK_AB R21, RZ, R21 ;  /* 0x00000015ff15723e */ /* 0x004fe200000000ff */
[----:B---3--:R-:W-:Y:S02]  /*4040*/  IMAD.WIDE R12, R23, 0x2, R4 ;  /* 0x00000002170c7825 */ /* 0x008fe400078e0204 */
[----:B------:R-:W-:Y:S01]  /*4050*/  STG.E.U16 desc[UR36][R2.64], R7 ;  /* 0x0000000702007986 */ /* 0x000fe2000c101524 */
[----:B----4-:R-:W-:Y:S01]  /*4060*/  F2FP.F16.F32.PACK_AB R22, RZ, R22 ;  /* 0x00000016ff16723e */ /* 0x010fe200000000ff */
[----:B------:R-:W-:-:S02]  /*4070*/  IMAD R23, R6, 0x8, R23 ;  /* 0x0000000806177824 */ /* 0x000fc400078e0217 */
[----:B------:R-:W-:Y:S04]  /*4080*/  STG.E.U16 desc[UR36][R18.64], R29 ;  /* 0x0000001d12007986 */ /* 0x000fe8000c101524 */
[----:B------:R-:W-:Y:S04]  /*4090*/  STG.E.U16 desc[UR36][R16.64], R30 ;  /* 0x0000001e10007986 */ /* 0x000fe8000c101524 */
[----:B------:R1:W-:Y:S01]  /*40a0*/  STG.E.U16 desc[UR36][R8.64], R31 ;  /* 0x0000001f08007986 */ /* 0x0003e2000c101524 */
[----:B0-----:R-:W-:-:S03]  /*40b0*/  F2FP.F16.F32.PACK_AB R24, RZ, R24 ;  /* 0x00000018ff18723e */ /* 0x001fc600000000ff */
[----:B------:R-:W0:Y:S04]  /*40c0*/  LDS R7, [R0+0x23c0] ;  /* 0x0023c00000077984 */ /* 0x000e280000000800 */
[----:B------:R-:W2:Y:S01]  /*40d0*/  LDS R18, [R0+0x4000] ;  /* 0x0040000000127984 */ /* 0x000ea20000000800 */
[----:B------:R-:W-:Y:S01]  /*40e0*/  F2FP.F16.F32.PACK_AB R25, RZ, R25 ;  /* 0x00000019ff19723e */ /* 0x000fe200000000ff */
[----:B-1----:R-:W-:Y:S02]  /*40f0*/  IMAD.WIDE R8, R6, 0x2, R12 ;  /* 0x0000000206087825 */ /* 0x002fe400078e020c */
[----:B------:R-:W1:Y:S01]  /*4100*/  LDS R19, [R0+0x4040] ;  /* 0x0040400000137984 */ /* 0x000e620000000800 */
[----:B------:R-:W-:-:S03]  /*4110*/  F2FP.F16.F32.PACK_AB R26, RZ, R26 ;  /* 0x0000001aff1a723e */ /* 0x000fc600000000ff */
[----:B------:R3:W-:Y:S01]  /*4120*/  STG.E.U16 desc[UR36][R10.64], R32 ;  /* 0x000000200a007986 */ /* 0x0007e2000c101524 */
[C---:B------:R-:W-:Y:S01]  /*4130*/  IMAD.WIDE R14, R6.reuse, 0x2, R8 ;  /* 0x00000002060e7825 */ /* 0x040fe200078e0208 */
[----:B-----5:R-:W-:Y:S02]  /*4140*/  F2FP.F16.F32.PACK_AB R27, RZ, R27 ;  /* 0x0000001bff1b723e */ /* 0x020fe400000000ff */
[----:B------:R-:W4:Y:S01]  /*4150*/  LDS R28, [R0+0x4080] ;  /* 0x00408000001c7984 */ /* 0x000f220000000800 */
[----:B------:R-:W-:-:S03]  /*4160*/  IMAD.WIDE R16, R6, 0x2, R14 ;  /* 0x0000000206107825 */ /* 0x000fc600078e020e */
[----:B------:R-:W5:Y:S01]  /*4170*/  LDS R29, [R0+0x40c0] ;  /* 0x0040c000001d7984 */ /* 0x000f620000000800 */
[----:B---3--:R-:W-:-:S03]  /*4180*/  IMAD.WIDE R10, R6, 0x2, R10 ;  /* 0x00000002060a7825 */ /* 0x008fc600078e020a */
[----:B------:R-:W3:Y:S04]  /*4190*/  LDS R30, [R0+0x41c0] ;  /* 0x0041c000001e7984 */ /* 0x000ee80000000800 */
[----:B------:R2:W-:Y:S01]  /*41a0*/  STG.E.U16 desc[UR36][R10.64], R20 ;  /* 0x000000140a007986 */ /* 0x0005e2000c101524 */
[----:B------:R-:W-:-:S03]  /*41b0*/  IMAD.WIDE R2, R6, 0x2, R10 ;  /* 0x0000000206027825 */ /* 0x000fc600078e020a */
[----:B------:R-:W3:Y:S04]  /*41c0*/  LDS R20, [R0+0x4100] ;  /* 0x0041000000147984 */ /* 0x000ee80000000800 */
[----:B------:R1:W-:Y:S01]  /*41d0*/  STG.E.U16 desc[UR36][R2.64], R21 ;  /* 0x0000001502007986 */ /* 0x0003e2000c101524 */
[----:B0-----:R-:W-:Y:S01]  /*41e0*/  F2FP.F16.F32.PACK_AB R7, RZ, R7 ;  /* 0x00000007ff07723e */ /* 0x001fe200000000ff */
[----:B--2---:R-:W-:Y:S02]  /*41f0*/  IMAD.WIDE R10, R6, 0x2, R16 ;  /* 0x00000002060a7825 */ /* 0x004fe400078e0210 */
[----:B------:R0:W-:Y:S01]  /*4200*/  STG.E.U16 desc[UR36][R12.64], R22 ;  /* 0x000000160c007986 */ /* 0x0001e2000c101524 */
[----:B------:R-:W-:-:S03]  /*4210*/  F2FP.F16.F32.PACK_AB R18, RZ, R18 ;  /* 0x00000012ff12723e */ /* 0x000fc600000000ff */
[----:B------:R-:W2:Y:S01]  /*4220*/  LDS R21, [R0+0x4140] ;  /* 0x0041400000157984 */ /* 0x000ea20000000800 */
[----:B-1----:R-:W-:Y:S01]  /*4230*/  F2FP.F16.F32.PACK_AB R19, RZ, R19 ;  /* 0x00000013ff13723e */ /* 0x002fe200000000ff */
[C---:B------:R-:W-:Y:S02]  /*4240*/  IMAD.WIDE R2, R6.reuse, 0x2, R10 ;  /* 0x0000000206027825 */ /* 0x040fe400078e020a */
[----:B------:R-:W1:Y:S02]  /*4250*/  LDS R22, [R0+0x4180] ;  /* 0x0041800000167984 */ /* 0x000e640000000800 */
[----:B0-----:R-:W-:Y:S02]  /*4260*/  IMAD.WIDE R12, R23, 0x2, R4 ;  /* 0x00000002170c7825 */ /* 0x001fe400078e0204 */
[----:B------:R0:W-:Y:S01]  /*4270*/  STG.E.U16 desc[UR36][R8.64], R33 ;  /* 0x0000002108007986 */ /* 0x0001e2000c101524 */
[----:B------:R-:W-:Y:S02]  /*4280*/  LEA R23, R6, R23, 0x3 ;  /* 0x0000001706177211 */ /* 0x000fe400078e18ff */
[----:B----4-:R-:W-:Y:S01]  /*4290*/  F2FP.F16.F32.PACK_AB R28, RZ, R28 ;  /* 0x0000001cff1c723e */ /* 0x010fe200000000ff */
[----:B------:R4:W-:Y:S01]  /*42a0*/  STG.E.U16 desc[UR36][R14.64], R34 ;  /* 0x000000220e007986 */ /* 0x0009e2000c101524 */
[----:B-----5:R-:W-:-:S03]  /*42b0*/  F2FP.F16.F32.PACK_AB R29, RZ, R29 ;  /* 0x0000001dff1d723e */ /* 0x020fc600000000ff */
[----:B------:R-:W5:Y:S01]  /*42c0*/  LDS R31, [R0+0x4200] ;  /* 0x00420000001f7984 */ /* 0x000f620000000800 */
[----:B---3--:R-:W-:Y:S01]  /*42d0*/  F2FP.F16.F32.PACK_AB R30, RZ, R30 ;  /* 0x0000001eff1e723e */ /* 0x008fe200000000ff */
[C---:B0-----:R-:W-:Y:S02]  /*42e0*/  IMAD.WIDE R8, R6.reuse, 0x2, R2 ;  /* 0x0000000206087825 */ /* 0x041fe400078e0202 */
[----:B------:R-:W-:Y:S02]  /*42f0*/  STG.E.U16 desc[UR36][R16.64], R24 ;  /* 0x0000001810007986 */ /* 0x000fe4000c101524 */
[----:B----4-:R-:W-:Y:S02]  /*4300*/  IMAD.WIDE R14, R6, 0x2, R12 ;  /* 0x00000002060e7825 */ /* 0x010fe400078e020c */
[----:B------:R-:W-:Y:S01]  /*4310*/  STG.E.U16 desc[UR36][R10.64], R25 ;  /* 0x000000190a007986 */ /* 0x000fe2000c101524 */
[----:B------:R-:W-:-:S03]  /*4320*/  F2FP.F16.F32.PACK_AB R20, RZ, R20 ;  /* 0x00000014ff14723e */ /* 0x000fc600000000ff */
[----:B------:R-:W0:Y:S04]  /*4330*/  LDS R24, [R0+0x4240] ;  /* 0x0042400000187984 */ /* 0x000e280000000800 */
[----:B------:R3:W-:Y:S04]  /*4340*/  STG.E.U16 desc[UR36][R2.64], R26 ;  /* 0x0000001a02007986 */ /* 0x0007e8000c101524 */
[----:B------:R-:W4:Y:S01]  /*4350*/  LDS R25, [R0+0x4280] ;  /* 0x0042800000197984 */ /* 0x000f220000000800 */
[----:B--2---:R-:W-:-:S03]  /*4360*/  F2FP.F16.F32.PACK_AB R21, RZ, R21 ;  /* 0x00000015ff15723e */ /* 0x004fc600000000ff */
[----:B------:R2:W-:Y:S01]  /*4370*/  STG.E.U16 desc[UR36][R8.64], R27 ;  /* 0x0000001b08007986 */ /* 0x0005e2000c101524 */
[----:B-1----:R-:W-:-:S03]  /*4380*/  F2FP.F16.F32.PACK_AB R22, RZ, R22 ;  /* 0x00000016ff16723e */ /* 0x002fc600000000ff */
[----:B------:R-:W1:Y:S01]  /*4390*/  LDS R26, [R0+0x42c0] ;  /* 0x0042c000001a7984 */ /* 0x000e620000000800 */
[----:B---3--:R-:W-:-:S03]  /*43a0*/  IMAD.WIDE R2, R6, 0x2, R14 ;  /* 0x0000000206027825 */ /* 0x008fc600078e020e */
[----:B------:R-:W3:Y:S01]  /*43b0*/  LDS R27, [R0+0x4300] ;  /* 0x00430000001b7984 */ /* 0x000ee20000000800 */
[----:B------:R-:W-:-:S03]  /*43c0*/  IMAD.WIDE R10, R6, 0x2, R2 ;  /* 0x00000002060a7825 */ /* 0x000fc600078e0202 */
[----:B------:R-:W3:Y:S01]  /*43d0*/  LDS R32, [R0+0x4340] ;  /* 0x0043400000207984 */ /* 0x000ee20000000800 */
[----:B--2---:R-:W-:-:S03]  /*43e0*/  IMAD.WIDE R8, R6, 0x2, R8 ;  /* 0x0000000206087825 */ /* 0x004fc600078e0208 */
[----:B------:R-:W2:Y:S01]  /*43f0*/  LDS R33, [R0+0x6040] ;  /* 0x0060400000217984 */ /* 0x000ea20000000800 */
[----:B-----5:R-:W-:Y:S01]  /*4400*/  F2FP.F16.F32.PACK_AB R31, RZ, R31 ;  /* 0x0000001fff1f723e */ /* 0x020fe200000000ff */
[----:B------:R-:W-:Y:S02]  /*4410*/  IMAD.WIDE R16, R6, 0x2, R10 ;  /* 0x0000000206107825 */ /* 0x000fe400078e020a */
[----:B------:R5:W-:Y:S04]  /*4420*/  STG.E.U16 desc[UR36][R8.64], R7 ;  /* 0x0000000708007986 */ /* 0x000be8000c101524 */
[----:B------:R-:W-:Y:S04]  /*4430*/  STG.E.U16 desc[UR36][R12.64], R18 ;  /* 0x000000120c007986 */ /* 0x000fe8000c101524 */
[----:B------:R4:W-:Y:S01]  /*4440*/  STG.E.U16 desc[UR36][R14.64], R19 ;  /* 0x000000130e007986 */ /* 0x0009e2000c101524 */
[----:B0-----:R-:W-:-:S03]  /*4450*/  F2FP.F16.F32.PACK_AB R24, RZ, R24 ;  /* 0x00000018ff18723e */ /* 0x001fc600000000ff */
[----:B------:R-:W0:Y:S01]  /*4460*/  LDS R7, [R0+0x4380] ;  /* 0x0043800000077984 */ /* 0x000e220000000800 */
[----:B-----5:R-:W-:-:S03]  /*4470*/  IMAD.WIDE R8, R6, 0x2, R16 ;  /* 0x0000000206087825 */ /* 0x020fc600078e0210 */
[----:B------:R5:W-:Y:S01]  /*4480*/  STG.E.U16 desc[UR36][R2.64], R28 ;  /* 0x0000001c02007986 */ /* 0x000be2000c101524 */
[----:B----4-:R-:W-:Y:S01]  /*4490*/  F2FP.F16.F32.PACK_AB R25, RZ, R25 ;  /* 0x00000019ff19723e */ /* 0x010fe200000000ff */
[----:B------:R-:W-:Y:S02]  /*44a0*/  IMAD.WIDE R14, R23, 0x2, R4 ;  /* 0x00000002170e7825 */ /* 0x000fe400078e0204 */
[----:B------:R4:W-:Y:S02]  /*44b0*/  STG.E.U16 desc[UR36][R10.64], R29 ;  /* 0x0000001d0a007986 */ /* 0x0009e4000c101524 */
[C---:B------:R-:W-:Y:S02]  /*44c0*/  IMAD R23, R6.reuse, 0x8, R23 ;  /* 0x0000000806177824 */ /* 0x040fe400078e0217 */
[----:B------:R-:W0:Y:S01]  /*44d0*/  LDS R28, [R0+0x43c0] ;  /* 0x0043c000001c7984 */ /* 0x000e220000000800 */
[----:B-1----:R-:W-:Y:S01]  /*44e0*/  F2FP.F16.F32.PACK_AB R26, RZ, R26 ;  /* 0x0000001aff1a723e */ /* 0x002fe200000000ff */
[----:B-----5:R-:W-:-:S02]  /*44f0*/  IMAD.WIDE R2, R6, 0x2, R14 ;  /* 0x0000000206027825 */ /* 0x020fc400078e020e */
[----:B------:R-:W1:Y:S01]  /*4500*/  LDS R29, [R0+0x6000] ;  /* 0x00600000001d7984 */ /* 0x000e620000000800 */
[----:B---3--:R-:W-:Y:S02]  /*4510*/  F2FP.F16.F32.PACK_AB R27, RZ, R27 ;  /* 0x0000001bff1b723e */ /* 0x008fe400000000ff */
[----:B------:R-:W-:Y:S01]  /*4520*/  F2FP.F16.F32.PACK_AB R32, RZ, R32 ;  /* 0x00000020ff20723e */ /* 0x000fe200000000ff */
[C---:B----4-:R-:W-:Y:S01]  /*4530*/  IMAD.WIDE R10, R6.reuse, 0x2, R8 ;  /* 0x00000002060a7825 */ /* 0x050fe200078e0208 */
[----:B------:R-:W3:Y:S01]  /*4540*/  LDS R34, [R0+0x6080] ;  /* 0x0060800000227984 */ /* 0x000ee20000000800 */
[----:B--2---:R-:W-:Y:S02]  /*4550*/  F2FP.F16.F32.PACK_AB R33, RZ, R33 ;  /* 0x00000021ff21723e */ /* 0x004fe400000000ff */
[C---:B------:R-:W-:Y:S01]  /*4560*/  IMAD.WIDE R18, R6.reuse, 0x2, R2 ;  /* 0x0000000206127825 */ /* 0x040fe200078e0202 */
[----:B------:R2:W-:Y:S03]  /*4570*/  STG.E.U16 desc[UR36][R16.64], R20 ;  /* 0x0000001410007986 */ /* 0x0005e6000c101524 */
[C---:B------:R-:W-:Y:S01]  /*4580*/  IMAD.WIDE R12, R6.reuse, 0x2, R10 ;  /* 0x00000002060c7825 */ /* 0x040fe200078e020a */
[----:B------:R4:W-:Y:S04]  /*4590*/  STG.E.U16 desc[UR36][R8.64], R21 ;  /* 0x0000001508007986 */ /* 0x0009e8000c101524 */
[----:B------:R-:W5:Y:S01]  /*45a0*/  LDS R20, [R0+0x60c0] ;  /* 0x0060c00000147984 */ /* 0x000f620000000800 */
[----:B--2---:R-:W-:-:S03]  /*45b0*/  IMAD.WIDE R16, R6, 0x2, R18 ;  /* 0x0000000206107825 */ /* 0x004fc600078e0212 */
[----:B------:R2:W-:Y:S01]  /*45c0*/  STG.E.U16 desc[UR36][R10.64], R22 ;  /* 0x000000160a007986 */ /* 0x0005e2000c101524 */
[----:B0-----:R-:W-:-:S03]  /*45d0*/  F2FP.F16.F32.PACK_AB R7, RZ, R7 ;  /* 0x00000007ff07723e */ /* 0x001fc600000000ff */
[----:B------:R-:W0:Y:S01]  /*45e0*/  LDS R21, [R0+0x6100] ;  /* 0x0061000000157984 */ /* 0x000e220000000800 */
[----:B----4-:R-:W-:-:S03]  /*45f0*/  IMAD.WIDE R8, R6, 0x2, R16 ;  /* 0x0000000206087825 */ /* 0x010fc600078e0210 */
[----:B------:R4:W-:Y:S04]  /*4600*/  STG.E.U16 desc[UR36][R12.64], R30 ;  /* 0x0000001e0c007986 */ /* 0x0009e8000c101524 */
[----:B------:R-:W0:Y:S01]  /*4610*/  LDS R22, [R0+0x6140] ;  /* 0x0061400000167984 */ /* 0x000e220000000800 */
[----:B--2---:R-:W-:Y:S01]  /*4620*/  IMAD.WIDE R10, R6, 0x2, R8 ;  /* 0x00000002060a7825 */ /* 0x004fe200078e0208 */
[----:B------:R-:W-:Y:S02]  /*4630*/  F2FP.F16.F32.PACK_AB R28, RZ, R28 ;  /* 0x0000001cff1c723e */ /* 0x000fe400000000ff */
[----:B------:R-:W2:Y:S01]  /*4640*/  LDS R30, [R0+0x6180] ;  /* 0x00618000001e7984 */ /* 0x000ea20000000800 */
[----:B-1----:R-:W-:Y:S01]  /*4650*/  F2FP.F16.F32.PACK_AB R29, RZ, R29 ;  /* 0x0000001dff1d723e */ /* 0x002fe200000000ff */
[----:B----4-:R-:W-:-:S02]  /*4660*/  IMAD.WIDE R12, R23, 0x2, R4 ;  /* 0x00000002170c7825 */ /* 0x010fc400078e0204 */
[----:B------:R-:W-:Y:S01]  /*4670*/  STG.E.U16 desc[UR36][R14.64], R31 ;  /* 0x0000001f0e007986 */ /* 0x000fe2000c101524 */
[----:B------:R-:W-:Y:S02]  /*4680*/  LEA R23, R6, R23, 0x3 ;  /* 0x0000001706177211 */ /* 0x000fe400078e18ff */
[----:B---3--:R-:W-:Y:S01]  /*4690*/  F2FP.F16.F32.PACK_AB R34, RZ, R34 ;  /* 0x00000022ff22723e */ /* 0x008fe200000000ff */
[----:B------:R-:W-:Y:S04]  /*46a0*/  STG.E.U16 desc[UR36][R2.64], R24 ;  /* 0x0000001802007986 */ /* 0x000fe8000c101524 */
[----:B------:R-:W-:Y:S04]  /*46b0*/  STG.E.U16 desc[UR36][R18.64], R25 ;  /* 0x0000001912007986 */ /* 0x000fe8000c101524 */
[----:B------:R-:W1:Y:S01]  /*46c0*/  LDS R24, [R0+0x6240] ;  /* 0x0062400000187984 */ /* 0x000e620000000800 */
[----:B-----5:R-:W-:-:S03]  /*46d0*/  F2FP.F16.F32.PACK_AB R20, RZ, R20 ;  /* 0x00000014ff14723e */ /* 0x020fc600000000ff */
[----:B------:R-:W-:Y:S04]  /*46e0*/  STG.E.U16 desc[UR36][R16.64], R26 ;  /* 0x0000001a10007986 */ /* 0x000fe8000c101524 */
[----:B------:R3:W-:Y:S01]  /*46f0*/  STG.E.U16 desc[UR36][R8.64], R27 ;  /* 0x0000001b08007986 */ /* 0x0007e2000c101524 */
[----:B0-----:R-:W-:-:S03]  /*4700*/  F2FP.F16.F32.PACK_AB R21, RZ, R21 ;  /* 0x00000015ff15723e */ /* 0x001fc600000000ff */
[----:B------:R-:W0:Y:S04]  /*4710*/  LDS R18, [R0+0x61c0] ;  /* 0x0061c00000127984 */ /* 0x000e280000000800 */
[----:B------:R-:W4:Y:S01]  /*4720*/  LDS R19, [R0+0x6200] ;  /* 0x0062000000137984 */ /* 0x000f220000000800 */
[----:B------:R-:W-:Y:S01]  /*4730*/  F2FP.F16.F32.PACK_AB R22, RZ, R22 ;  /* 0x00000016ff16723e */ /* 0x000fe200000000ff */
[----:B---3--:R-:W-:Y:S02]  /*4740*/  IMAD.WIDE R8, R6, 0x2, R12 ;  /* 0x0000000206087825 */ /* 0x008fe400078e020c */
[----:B------:R-:W3:Y:S01]  /*4750*/  LDS R25, [R0+0x6280] ;  /* 0x0062800000197984 */ /* 0x000ee20000000800 */
[----:B--2---:R-:W-:-:S03]  /*4760*/  F2FP.F16.F32.PACK_AB R30, RZ, R30 ;  /* 0x0000001eff1e723e */ /* 0x004fc600000000ff */
[----:B------:R-:W2:Y:S01]  /*4770*/  LDS R26, [R0+0x62c0] ;  /* 0x0062c000001a7984 */ /* 0x000ea20000000800 */
[----:B------:R-:W-:-:S03]  /*4780*/  IMAD.WIDE R14, R6, 0x2, R8 ;  /* 0x00000002060e7825 */ /* 0x000fc600078e0208 */
[----:B------:R5:W-:Y:S01]  /*4790*/  STG.E.U16 desc[UR36][R10.64], R32 ;  /* 0x000000200a007986 */ /* 0x000be2000c101524 */
[----:B------:R-:W-:-:S03]  /*47a0*/  IMAD.WIDE R16, R6, 0x2, R14 ;  /* 0x0000000206107825 */ /* 0x000fc600078e020e */
[----:B------:R-:W2:Y:S04]  /*47b0*/  LDS R27, [R0+0x6340] ;  /* 0x00634000001b7984 */ /* 0x000ea80000000800 */
[----:B------:R-:W2:Y:S01]  /*47c0*/  LDS R31, [R0+0x8000] ;  /* 0x00800000001f7984 */ /* 0x000ea20000000800 */
[----:B-1----:R-:W-:Y:S01]  /*47d0*/  F2FP.F16.F32.PACK_AB R24, RZ, R24 ;  /* 0x00000018ff18723e */ /* 0x002fe200000000ff */
[C---:B-----5:R-:W-:Y:S02]  /*47e0*/  IMAD.WIDE R10, R6.reuse, 0x2, R10 ;  /* 0x00000002060a7825 */ /* 0x060fe400078e020a */
[----:B------:R-:W1:Y:S04]  /*47f0*/  LDS R32, [R0+0x8140] ;  /* 0x0081400000207984 */ /* 0x000e680000000800 */
[----:B------:R5:W-:Y:S01]  /*4800*/  STG.E.U16 desc[UR36][R10.64], R7 ;  /* 0x000000070a007986 */ /* 0x000be2000c101524 */
[----:B------:R-:W-:-:S03]  /*4810*/  IMAD.WIDE R2, R6, 0x2, R10 ;  /* 0x0000000206027825 */ /* 0x000fc600078e020a */
[----:B------:R-:W1:Y:S01]  /*4820*/  LDS R7, [R0+0x6300] ;  /* 0x0063000000077984 */ /* 0x000e620000000800 */
[----:B0-----:R-:W-:-:S03]  /*4830*/  F2FP.F16.F32.PACK_AB R18, RZ, R18 ;  /* 0x00000012ff12723e */ /* 0x001fc600000000ff */
[----:B------:R0:W-:Y:S01]  /*4840*/  STG.E.U16 desc[UR36][R2.64], R28 ;  /* 0x0000001c02007986 */ /* 0x0001e2000c101524 */
[----:B----4-:R-:W-:Y:S01]  /*4850*/  F2FP.F16.F32.PACK_AB R19, RZ, R19 ;  /* 0x00000013ff13723e */ /* 0x010fe200000000ff */
[----:B-----5:R-:W-:Y:S02]  /*4860*/  IMAD.WIDE R10, R6, 0x2, R16 ;  /* 0x00000002060a7825 */ /* 0x020fe400078e0210 */
[----:B------:R-:W4:Y:S01]  /*4870*/  LDS R28, [R0+0x6380] ;  /* 0x00638000001c7984 */ /* 0x000f220000000800 */
[----:B---3--:R-:W-:-:S03]  /*4880*/  F2FP.F16.F32.PACK_AB R25, RZ, R25 ;  /* 0x00000019ff19723e */ /* 0x008fc600000000ff */
[----:B------:R3:W-:Y:S01]  /*4890*/  STG.E.U16 desc[UR36][R12.64], R29 ;  /* 0x0000001d0c007986 */ /* 0x0007e2000c101524 */
[----:B--2---:R-:W-:Y:S01]  /*48a0*/  F2FP.F16.F32.PACK_AB R26, RZ, R26 ;  /* 0x0000001aff1a723e */ /* 0x004fe200000000ff */
[----:B0-----:R-:W-:Y:S02]  /*48b0*/  IMAD.WIDE R2, R6, 0x2, R10 ;  /* 0x0000000206027825 */ /* 0x001fe400078e020a */
[----:B------:R0:W-:Y:S04]  /*48c0*/  STG.E.U16 desc[UR36][R8.64], R33 ;  /* 0x0000002108007986 */ /* 0x0001e8000c101524 */
[----:B------:R2:W-:Y:S01]  /*48d0*/  STG.E.U16 desc[UR36][R14.64], R34 ;  /* 0x000000220e007986 */ /* 0x0005e2000c101524 */
[----:B------:R-:W-:Y:S01]  /*48e0*/  F2FP.F16.F32.PACK_AB R27, RZ, R27 ;  /* 0x0000001bff1b723e */ /* 0x000fe200000000ff */
[----:B---3--:R-:W-:-:S02]  /*48f0*/  IMAD.WIDE R12, R23, 0x2, R4 ;  /* 0x00000002170c7825 */ /* 0x008fc400078e0204 */
[----:B------:R-:W3:Y:S01]  /*4900*/  LDS R29, [R0+0x63c0] ;  /* 0x0063c000001d7984 */ /* 0x000ee20000000800 */
[----:B------:R-:W-:Y:S01]  /*4910*/  F2FP.F16.F32.PACK_AB R31, RZ, R31 ;  /* 0x0000001fff1f723e */ /* 0x000fe200000000ff */
[C---:B0-----:R-:W-:Y:S02]  /*4920*/  IMAD.WIDE R8, R6.reuse, 0x2, R2 ;  /* 0x0000000206087825 */ /* 0x041fe400078e0202 */
[----:B------:R0:W-:Y:S01]  /*4930*/  STG.E.U16 desc[UR36][R16.64], R20 ;  /* 0x0000001410007986 */ /* 0x0001e2000c101524 */
[----:B-1----:R-:W-:Y:S01]  /*4940*/  F2FP.F16.F32.PACK_AB R32, RZ, R32 ;  /* 0x00000020ff20723e */ /* 0x002fe200000000ff */
[C---:B--2---:R-:W-:Y:S02]  /*4950*/  IMAD.WIDE R14, R6.reuse, 0x2, R12 ;  /* 0x00000002060e7825 */ /* 0x044fe400078e020c */
[----:B------:R-:W-:Y:S02]  /*4960*/  STG.E.U16 desc[UR36][R10.64], R21 ;  /* 0x000000150a007986 */ /* 0x000fe4000c101524 */
[----:B------:R-:W-:-:S02]  /*4970*/  IMAD R23, R6, 0x8, R23 ;  /* 0x0000000806177824 */ /* 0x000fc400078e0217 */
[----:B------:R-:W1:Y:S01]  /*4980*/  LDS R20, [R0+0x8040] ;  /* 0x0080400000147984 */ /* 0x000e620000000800 */
[----:B------:R-:W-:-:S03]  /*4990*/  F2FP.F16.F32.PACK_AB R7, RZ, R7 ;  /* 0x00000007ff07723e */ /* 0x000fc600000000ff */
[----:B------:R2:W-:Y:S01]  /*49a0*/  STG.E.U16 desc[UR36][R2.64], R22 ;  /* 0x0000001602007986 */ /* 0x0005e2000c101524 */
[----:B0-----:R-:W-:-:S03]  /*49b0*/  PRMT R17, R24, 0x7610, R17 ;  /* 0x0000761018117816 */ /* 0x001fc60000000011 */
[----:B------:R-:W0:Y:S01]  /*49c0*/  LDS R21, [R0+0x8080] ;  /* 0x0080800000157984 */ /* 0x000e220000000800 */
[----:B----4-:R-:W-:-:S03]  /*49d0*/  F2FP.F16.F32.PACK_AB R28, RZ, R28 ;  /* 0x0000001cff1c723e */ /* 0x010fc600000000ff */
[----:B------:R4:W-:Y:S04]  /*49e0*/  STG.E.U16 desc[UR36][R8.64], R30 ;  /* 0x0000001e08007986 */ /* 0x0009e8000c101524 */
[----:B------:R-:W5:Y:S01]  /*49f0*/  LDS R22, [R0+0x80c0] ;  /* 0x0080c00000167984 */ /* 0x000f620000000800 */
[----:B--2---:R-:W-:-:S03]  /*4a00*/  IMAD.WIDE R2, R6, 0x2, R14 ;  /* 0x0000000206027825 */ /* 0x004fc600078e020e */
[----:B------:R-:W2:Y:S01]  /*4a10*/  LDS R30, [R0+0x8100] ;  /* 0x00810000001e7984 */ /* 0x000ea20000000800 */
[----:B------:R-:W-:-:S03]  /*4a20*/  IMAD.WIDE R10, R6, 0x2, R2 ;  /* 0x00000002060a7825 */ /* 0x000fc600078e0202 */
[----:B------:R-:W2:Y:S01]  /*4a30*/  LDS R24, [R0+0x8180] ;  /* 0x0081800000187984 */ /* 0x000ea20000000800 */
[----:B----4-:R-:W-:-:S03]  /*4a40*/  IMAD.WIDE R8, R6, 0x2, R8 ;  /* 0x0000000206087825 */ /* 0x010fc600078e0208 */
[----:B------:R-:W4:Y:S01]  /*4a50*/  LDS R33, [R0+0x8240] ;  /* 0x0082400000217984 */ /* 0x000f220000000800 */
[----:B---3--:R-:W-:-:S03]  /*4a60*/  F2FP.F16.F32.PACK_AB R29, RZ, R29 ;  /* 0x0000001dff1d723e */ /* 0x008fc600000000ff */
[----:B------:R-:W-:Y:S04]  /*4a70*/  STG.E.U16 desc[UR36][R8.64], R18 ;  /* 0x0000001208007986 */ /* 0x000fe8000c101524 */
[----:B------:R-:W-:Y:S04]  /*4a80*/  STG.E.U16 desc[UR36][R12.64], R19 ;  /* 0x000000130c007986 */ /* 0x000fe8000c101524 */
[----:B------:R3:W-:Y:S01]  /*4a90*/  STG.E.U16 desc[UR36][R14.64], R17 ;  /* 0x000000110e007986 */ /* 0x0007e2000c101524 */
[----:B-1----:R-:W-:-:S03]  /*4aa0*/  F2FP.F16.F32.PACK_AB R20, RZ, R20 ;  /* 0x00000014ff14723e */ /* 0x002fc600000000ff */
[----:B------:R1:W-:Y:S04]  /*4ab0*/  STG.E.U16 desc[UR36][R2.64], R25 ;  /* 0x0000001902007986 */ /* 0x0003e8000c101524 */
[----:B------:R4:W-:Y:S01]  /*4ac0*/  STG.E.U16 desc[UR36][R10.64], R26 ;  /* 0x0000001a0a007986 */ /* 0x0009e2000c101524 */
[----:B0-----:R-:W-:Y:S01]  /*4ad0*/  F2FP.F16.F32.PACK_AB R21, RZ, R21 ;  /* 0x00000015ff15723e */ /* 0x001fe200000000ff */
[----:B---3--:R-:W-:Y:S02]  /*4ae0*/  IMAD.WIDE R14, R23, 0x2, R4 ;  /* 0x00000002170e7825 */ /* 0x008fe400078e0204 */
[----:B------:R-:W0:Y:S01]  /*4af0*/  LDS R25, [R0+0x81c0] ;  /* 0x0081c00000197984 */ /* 0x000e220000000800 */
[C---:B------:R-:W-:Y:S01]  /*4b00*/  LEA R23, R6.reuse, R23, 0x3 ;  /* 0x0000001706177211 */ /* 0x040fe200078e18ff */
[----:B------:R-:W-:-:S02]  /*4b10*/  IMAD.WIDE R16, R6, 0x2, R10 ;  /* 0x0000000206107825 */ /* 0x000fc400078e020a */
[----:B------:R-:W3:Y:S01]  /*4b20*/  LDS R26, [R0+0x8200] ;  /* 0x00820000001a7984 */ /* 0x000ee20000000800 */
[----:B-----5:R-:W-:Y:S01]  /*4b30*/  F2FP.F16.F32.PACK_AB R22, RZ, R22 ;  /* 0x00000016ff16723e */ /* 0x020fe200000000ff */
[C---:B-1----:R-:W-:Y:S02]  /*4b40*/  IMAD.WIDE R2, R6.reuse, 0x2, R14 ;  /* 0x0000000206027825 */ /* 0x042fe400078e020e */
[----:B------:R-:W1:Y:S01]  /*4b50*/  LDS R34, [R0+0x8280] ;  /* 0x0082800000227984 */ /* 0x000e620000000800 */
[----:B--2---:R-:W-:Y:S01]  /*4b60*/  F2FP.F16.F32.PACK_AB R30, RZ, R30 ;  /* 0x0000001eff1e723e */ /* 0x004fe200000000ff */
[C---:B------:R-:W-:Y:S02]  /*4b70*/  IMAD.WIDE R8, R6.reuse, 0x2, R16 ;  /* 0x0000000206087825 */ /* 0x040fe400078e0210 */
[----:B------:R2:W-:Y:S01]  /*4b80*/  STG.E.U16 desc[UR36][R16.64], R7 ;  /* 0x0000000710007986 */ /* 0x0005e2000c101524 */
[----:B------:R-:W-:Y:S01]  /*4b90*/  F2FP.F16.F32.PACK_AB R24, RZ, R24 ;  /* 0x00000018ff18723e */ /* 0x000fe200000000ff */
[----:B------:R-:W-:-:S02]  /*4ba0*/  IMAD.WIDE R18, R6, 0x2, R2 ;  /* 0x0000000206127825 */ /* 0x000fc400078e0202 */
[----:B------:R5:W-:Y:S01]  /*4bb0*/  STG.E.U16 desc[UR36][R8.64], R27 ;  /* 0x0000001b08007986 */ /* 0x000be2000c101524 */
[----:B----4-:R-:W-:Y:S01]  /*4bc0*/  F2FP.F16.F32.PACK_AB R33, RZ, R33 ;  /* 0x00000021ff21723e */ /* 0x010fe200000000ff */
[C---:B------:R-:W-:Y:S02]  /*4bd0*/  IMAD.WIDE R10, R6.reuse, 0x2, R8 ;  /* 0x00000002060a7825 */ /* 0x040fe400078e0208 */
[----:B------:R-:W4:Y:S02]  /*4be0*/  LDS R7, [R0+0x82c0] ;  /* 0x0082c00000077984 */ /* 0x000f240000000800 */
[C---:B--2---:R-:W-:Y:S02]  /*4bf0*/  IMAD.WIDE R16, R6.reuse, 0x2, R18 ;  /* 0x0000000206107825 */ /* 0x044fe400078e0212 */
[----:B------:R2:W-:Y:S02]  /*4c00*/  STG.E.U16 desc[UR36][R10.64], R28 ;  /* 0x0000001c0a007986 */ /* 0x0005e4000c101524 */
[----:B------:R-:W-:-:S02]  /*4c10*/  IMAD.WIDE R12, R6, 0x2, R10 ;  /* 0x00000002060c7825 */ /* 0x000fc400078e020a */
[----:B------:R-:W4:Y:S02]  /*4c20*/  LDS R27, [R0+0x8300] ;  /* 0x00830000001b7984 */ /* 0x000f240000000800 */
[C---:B-----5:R-:W-:Y:S02]  /*4c30*/  IMAD.WIDE R8, R6.reuse, 0x2, R16 ;  /* 0x0000000206087825 */ /* 0x060fe400078e0210 */
[----:B------:R-:W5:Y:S04]  /*4c40*/  LDS R28, [R0+0x8340] ;  /* 0x00834000001c7984 */ /* 0x000f680000000800 */
[----:B------:R1:W-:Y:S01]  /*4c50*/  STG.E.U16 desc[UR36][R12.64], R29 ;  /* 0x0000001d0c007986 */ /* 0x0003e2000c101524 */
[----:B--2---:R-:W-:Y:S01]  /*4c60*/  IMAD.WIDE R10, R6, 0x2, R8 ;  /* 0x00000002060a7825 */ /* 0x004fe200078e0208 */
[----:B0-----:R-:W-:-:S02]  /*4c70*/  F2FP.F16.F32.PACK_AB R25, RZ, R25 ;  /* 0x00000019ff19723e */ /* 0x001fc400000000ff */
[----:B------:R-:W-:Y:S01]  /*4c80*/  STG.E.U16 desc[UR36][R14.64], R31 ;  /* 0x0000001f0e007986 */ /* 0x000fe2000c101524 */
[----:B---3--:R-:W-:-:S03]  /*4c90*/  F2FP.F16.F32.PACK_AB R26, RZ, R26 ;  /* 0x0000001aff1a723e */ /* 0x008fc600000000ff */
[----:B------:R-:W-:Y:S01]  /*4ca0*/  STG.E.U16 desc[UR36][R2.64], R20 ;  /* 0x0000001402007986 */ /* 0x000fe2000c101524 */
[----:B-1----:R-:W-:Y:S01]  /*4cb0*/  F2FP.F16.F32.PACK_AB R34, RZ, R34 ;  /* 0x00000022ff22723e */ /* 0x002fe200000000ff */
[----:B------:R-:W-:Y:S02]  /*4cc0*/  IMAD.WIDE R12, R23, 0x2, R4 ;  /* 0x00000002170c7825 */ /* 0x000fe400078e0204 */
[----:B------:R-:W-:Y:S02]  /*4cd0*/  STG.E.U16 desc[UR36][R18.64], R21 ;  /* 0x0000001512007986 */ /* 0x000fe4000c101524 */
[----:B------:R-:W-:Y:S02]  /*4ce0*/  IMAD R23, R6, 0x8, R23 ;  /* 0x0000000806177824 */ /* 0x000fe400078e0217 */
[----:B------:R-:W-:Y:S04]  /*4cf0*/  STG.E.U16 desc[UR36][R16.64], R22 ;  /* 0x0000001610007986 */ /* 0x000fe8000c101524 */
[----:B------:R-:W0:Y:S01]  /*4d00*/  LDS R29, [R0+0x8380] ;  /* 0x00838000001d7984 */ /* 0x000e220000000800 */
[----:B----4-:R-:W-:-:S03]  /*4d10*/  F2FP.F16.F32.PACK_AB R7, RZ, R7 ;  /* 0x00000007ff07723e */ /* 0x010fc600000000ff */
[----:B------:R1:W-:Y:S04]  /*4d20*/  STG.E.U16 desc[UR36][R8.64], R30 ;  /* 0x0000001e08007986 */ /* 0x0003e8000c101524 */
[----:B------:R2:W-:Y:S01]  /*4d30*/  STG.E.U16 desc[UR36][R10.64], R32 ;  /* 0x000000200a007986 */ /* 0x0005e2000c101524 */
[----:B------:R-:W-:-:S03]  /*4d40*/  F2FP.F16.F32.PACK_AB R27, RZ, R27 ;  /* 0x0000001bff1b723e */ /* 0x000fc600000000ff */
[----:B------:R-:W3:Y:S01]  /*4d50*/  LDS R18, [R0+0x83c0] ;  /* 0x0083c00000127984 */ /* 0x000ee20000000800 */
[----:B-----5:R-:W-:Y:S01]  /*4d60*/  F2FP.F16.F32.PACK_AB R28, RZ, R28 ;  /* 0x0000001cff1c723e */ /* 0x020fe200000000ff */
[C---:B-1----:R-:W-:Y:S02]  /*4d70*/  IMAD.WIDE R8, R6.reuse, 0x2, R12 ;  /* 0x0000000206087825 */ /* 0x042fe400078e020c */
[----:B------:R-:W1:Y:S02]  /*4d80*/  LDS R19, [R0+0xa000] ;  /* 0x00a0000000137984 */ /* 0x000e640000000800 */
[C---:B--2---:R-:W-:Y:S02]  /*4d90*/  IMAD.WIDE R10, R6.reuse, 0x2, R10 ;  /* 0x00000002060a7825 */ /* 0x044fe400078e020a */
[----:B------:R-:W2:Y:S02]  /*4da0*/  LDS R20, [R0+0xa040] ;  /* 0x00a0400000147984 */ /* 0x000ea40000000800 */
[----:B------:R-:W-:-:S02]  /*4db0*/  IMAD.WIDE R14, R6, 0x2, R8 ;  /* 0x00000002060e7825 */ /* 0x000fc400078e0208 */
[----:B------:R-:W4:Y:S02]  /*4dc0*/  LDS R21, [R0+0xa080] ;  /* 0x00a0800000157984 */ /* 0x000f240000000800 */
[C---:B------:R-:W-:Y:S02]  /*4dd0*/  IMAD.WIDE R2, R6.reuse, 0x2, R10 ;  /* 0x0000000206027825 */ /* 0x040fe400078e020a */
[----:B------:R5:W-:Y:S02]  /*4de0*/  STG.E.U16 desc[UR36][R10.64], R24 ;  /* 0x000000180a007986 */ /* 0x000be4000c101524 */
[----:B------:R-:W-:Y:S02]  /*4df0*/  IMAD.WIDE R16, R6, 0x2, R14 ;  /* 0x0000000206107825 */ /* 0x000fe400078e020e */
[----:B------:R5:W-:Y:S04]  /*4e00*/  STG.E.U16 desc[UR36][R2.64], R25 ;  /* 0x0000001902007986 */ /* 0x000be8000c101524 */
[----:B------:R3:W-:Y:S01]  /*4e10*/  STG.E.U16 desc[UR36][R12.64], R26 ;  /* 0x0000001a0c007986 */ /* 0x0007e2000c101524 */
[----:B0-----:R-:W-:-:S03]  /*4e20*/  F2FP.F16.F32.PACK_AB R29, RZ, R29 ;  /* 0x0000001dff1d723e */ /* 0x001fc600000000ff */
[----:B------:R-:W0:Y:S01]  /*4e30*/  LDS R26, [R0+0xa180] ;  /* 0x00a18000001a7984 */ /* 0x000e220000000800 */
[----:B-----5:R-:W-:-:S03]  /*4e40*/  IMAD.WIDE R10, R6, 0x2, R16 ;  /* 0x00000002060a7825 */ /* 0x020fc600078e0210 */
[----:B------:R-:W5:Y:S01]  /*4e50*/  LDS R22, [R0+0xa0c0] ;  /* 0x00a0c00000167984 */ /* 0x000f620000000800 */
[----:B------:R-:W-:-:S03]  /*4e60*/  IMAD.WIDE R2, R6, 0x2, R10 ;  /* 0x0000000206027825 */ /* 0x000fc600078e020a */
[----:B------:R-:W5:Y:S01]  /*4e70*/  LDS R24, [R0+0xa100] ;  /* 0x00a1000000187984 */ /* 0x000f620000000800 */
[----:B---3--:R-:W-:-:S03]  /*4e80*/  IMAD.WIDE R12, R23, 0x2, R4 ;  /* 0x00000002170c7825 */ /* 0x008fc600078e0204 */
[----:B------:R-:W3:Y:S01]  /*4e90*/  LDS R25, [R0+0xa140] ;  /* 0x00a1400000197984 */ /* 0x000ee20000000800 */
[----:B------:R-:W-:Y:S02]  /*4ea0*/  F2FP.F16.F32.PACK_AB R18, RZ, R18 ;  /* 0x00000012ff12723e */ /* 0x000fe400000000ff */
[----:B------:R-:W-:Y:S01]  /*4eb0*/  LEA R23, R6, R23, 0x3 ;  /* 0x0000001706177211 */ /* 0x000fe200078e18ff */
[----:B------:R-:W3:Y:S01]  /*4ec0*/  LDS R31, [R0+0xa200] ;  /* 0x00a20000001f7984 */ /* 0x000ee20000000800 */
[----:B-1----:R-:W-:-:S03]  /*4ed0*/  F2FP.F16.F32.PACK_AB R19, RZ, R19 ;  /* 0x00000013ff13723e */ /* 0x002fc600000000ff */
[----:B------:R-:W1:Y:S01]  /*4ee0*/  LDS R30, [R0+0xa1c0] ;  /* 0x00a1c000001e7984 */ /* 0x000e620000000800 */
[----:B--2---:R-:W-:Y:S01]  /*4ef0*/  F2FP.F16.F32.PACK_AB R20, RZ, R20 ;  /* 0x00000014ff14723e */ /* 0x004fe200000000ff */
[----:B------:R-:W-:Y:S02]  /*4f00*/  IMAD.WIDE R4, R23, 0x2, R4 ;  /* 0x0000000217047825 */ /* 0x000fe400078e0204 */
[----:B------:R2:W-:Y:S01]  /*4f10*/  STG.E.U16 desc[UR36][R8.64], R33 ;  /* 0x0000002108007986 */ /* 0x0005e2000c101524 */
[----:B----4-:R-:W-:-:S03]  /*4f20*/  F2FP.F16.F32.PACK_AB R21, RZ, R21 ;  /* 0x00000015ff15723e */ /* 0x010fc600000000ff */
[----:B------:R4:W-:Y:S04]  /*4f30*/  STG.E.U16 desc[UR36][R14.64], R34 ;  /* 0x000000220e007986 */ /* 0x0009e8000c101524 */
[----:B------:R-:W-:Y:S04]  /*4f40*/  STG.E.U16 desc[UR36][R16.64], R7 ;  /* 0x0000000710007986 */ /* 0x000fe8000c101524 */
[----:B------:R-:W-:Y:S01]  /*4f50*/  STG.E.U16 desc[UR36][R10.64], R27 ;  /* 0x0000001b0a007986 */ /* 0x000fe2000c101524 */
[C---:B--2---:R-:W-:Y:S01]  /*4f60*/  IMAD.WIDE R8, R6.reuse, 0x2, R2 ;  /* 0x0000000206087825 */ /* 0x044fe200078e0202 */
[----:B------:R-:W2:Y:S02]  /*4f70*/  LDC R33, c[0x0][0x39c] ;  /* 0x0000e700ff217b82 */ /* 0x000ea40000000800 */
[----:B------:R3:W-:Y:S01]  /*4f80*/  STG.E.U16 desc[UR36][R2.64], R28 ;  /* 0x0000001c02007986 */ /* 0x0007e2000c101524 */
[----:B----4-:R-:W-:Y:S01]  /*4f90*/  IMAD.WIDE R14, R6, 0x2, R12 ;  /* 0x00000002060e7825 */ /* 0x010fe200078e020c */
[----:B0-----:R-:W-:-:S02]  /*4fa0*/  F2FP.F16.F32.PACK_AB R26, RZ, R26 ;  /* 0x0000001aff1a723e */ /* 0x001fc400000000ff */
[----:B------:R-:W0:Y:S01]  /*4fb0*/  LDS R7, [R0+0xa240] ;  /* 0x00a2400000077984 */ /* 0x000e220000000800 */
[----:B-----5:R-:W-:-:S03]  /*4fc0*/  F2FP.F16.F32.PACK_AB R22, RZ, R22 ;  /* 0x00000016ff16723e */ /* 0x020fc600000000ff */
[----:B------:R-:W4:Y:S01]  /*4fd0*/  LDS R27, [R0+0xa280] ;  /* 0x00a28000001b7984 */ /* 0x000f220000000800 */
[----:B------:R-:W-:Y:S01]  /*4fe0*/  F2FP.F16.F32.PACK_AB R24, RZ, R24 ;  /* 0x00000018ff18723e */ /* 0x000fe200000000ff */
[C---:B---3--:R-:W-:Y:S02]  /*4ff0*/  IMAD.WIDE R2, R6.reuse, 0x2, R14 ;  /* 0x0000000206027825 */ /* 0x048fe400078e020e */
[----:B------:R3:W-:Y:S01]  /*5000*/  STG.E.U16 desc[UR36][R8.64], R29 ;  /* 0x0000001d08007986 */ /* 0x0007e2000c101524 */
[----:B------:R-:W-:Y:S02]  /*5010*/  F2FP.F16.F32.PACK_AB R25, RZ, R25 ;  /* 0x00000019ff19723e */ /* 0x000fe400000000ff */
[----:B------:R-:W-:Y:S01]  /*5020*/  F2FP.F16.F32.PACK_AB R31, RZ, R31 ;  /* 0x0000001fff1f723e */ /* 0x000fe200000000ff */
[----:B------:R-:W5:Y:S01]  /*5030*/  LDS R28, [R0+0xa2c0] ;  /* 0x00a2c000001c7984 */ /* 0x000f620000000800 */
[----:B------:R-:W-:Y:S01]  /*5040*/  IMAD.WIDE R10, R6, 0x2, R2 ;  /* 0x00000002060a7825 */ /* 0x000fe200078e0202 */
[----:B-1----:R-:W-:-:S02]  /*5050*/  F2FP.F16.F32.PACK_AB R30, RZ, R30 ;  /* 0x0000001eff1e723e */ /* 0x002fc400000000ff */
[----:B------:R-:W1:Y:S01]  /*5060*/  LDS R29, [R0+0xa300] ;  /* 0x00a30000001d7984 */ /* 0x000e620000000800 */
[----:B------:R-:W-:-:S04]  /*5070*/  IMAD.WIDE R16, R6, 0x2, R10 ;  /* 0x0000000206107825 */ /* 0x000fc800078e020a */
[----:B---3--:R-:W-:-:S05]  /*5080*/  IMAD.WIDE R8, R6, 0x2, R8 ;  /* 0x0000000206087825 */ /* 0x008fca00078e0208 */
[----:B------:R3:W-:Y:S04]  /*5090*/  STG.E.U16 desc[UR36][R8.64], R18 ;  /* 0x0000001208007986 */ /* 0x0007e8000c101524 */
[----:B------:R2:W-:Y:S04]  /*50a0*/  STG.E.U16 desc[UR36][R12.64], R19 ;  /* 0x000000130c007986 */ /* 0x0005e8000c101524 */
[----:B------:R2:W-:Y:S01]  /*50b0*/  STG.E.U16 desc[UR36][R14.64], R20 ;  /* 0x000000140e007986 */ /* 0x0005e2000c101524 */
[----:B0-----:R-:W-:Y:S01]  /*50c0*/  F2FP.F16.F32.PACK_AB R7, RZ, R7 ;  /* 0x00000007ff07723e */ /* 0x001fe200000000ff */
[----:B---3--:R-:W-:-:S02]  /*50d0*/  IMAD.WIDE R8, R6, 0x2, R16 ;  /* 0x0000000206087825 */ /* 0x008fc400078e0210 */
[----:B------:R0:W-:Y:S01]  /*50e0*/  STG.E.U16 desc[UR36][R2.64], R21 ;  /* 0x0000001502007986 */ /* 0x0001e2000c101524 */
[----:B----4-:R-:W-:-:S03]  /*50f0*/  F2FP.F16.F32.PACK_AB R27, RZ, R27 ;  /* 0x0000001bff1b723e */ /* 0x010fc600000000ff */
[----:B------:R-:W3:Y:S01]  /*5100*/  LDS R18, [R0+0xa340] ;  /* 0x00a3400000127984 */ /* 0x000ee20000000800 */
[----:B--2---:R-:W-:Y:S02]  /*5110*/  PRMT R13, R26, 0x7610, R13 ;  /* 0x000076101a0d7816 */ /* 0x004fe4000000000d */
[----:B------:R-:W-:Y:S01]  /*5120*/  PRMT R15, R31, 0x7610, R15 ;  /* 0x000076101f0f7816 */ /* 0x000fe2000000000f */
[----:B------:R-:W2:Y:S01]  /*5130*/  LDS R19, [R0+0xa380] ;  /* 0x00a3800000137984 */ /* 0x000ea20000000800 */
[----:B------:R-:W4:Y:S01]  /*5140*/  LDC R26, c[0x0][0x39c] ;  /* 0x0000e700ff1a7b82 */ /* 0x000f220000000800 */
[----:B-----5:R-:W-:Y:S01]  /*5150*/  F2FP.F16.F32.PACK_AB R28, RZ, R28 ;  /* 0x0000001cff1c723e */ /* 0x020fe200000000ff */
[----:B0-----:R-:W-:Y:S01]  /*5160*/  IMAD.WIDE R2, R6, 0x2, R8 ;  /* 0x0000000206027825 */ /* 0x001fe200078e0208 */
[----:B------:R0:W-:Y:S01]  /*5170*/  STG.E.U16 desc[UR36][R10.64], R22 ;  /* 0x000000160a007986 */ /* 0x0001e2000c101524 */
[----:B-1----:R-:W-:-:S03]  /*5180*/  F2FP.F16.F32.PACK_AB R29, RZ, R29 ;  /* 0x0000001dff1d723e */ /* 0x002fc600000000ff */
[----:B------:R-:W1:Y:S01]  /*5190*/  LDS R20, [R0+0xa3c0] ;  /* 0x00a3c00000147984 */ /* 0x000e620000000800 */
[----:B------:R-:W5:Y:S03]  /*51a0*/  LDC R31, c[0x0][0x39c] ;  /* 0x0000e700ff1f7b82 */ /* 0x000f660000000800 */
[----:B------:R-:W1:Y:S04]  /*51b0*/  LDS R21, [R0+0xc000] ;  /* 0x00c0000000157984 */ /* 0x000e680000000800 */
[----:B------:R-:W-:Y:S01]  /*51c0*/  STG.E.U16 desc[UR36][R16.64], R24 ;  /* 0x0000001810007986 */ /* 0x000fe2000c101524 */
[----:B0-----:R-:W-:-:S03]  /*51d0*/  IMAD.WIDE R10, R6, 0x2, R2 ;  /* 0x00000002060a7825 */ /* 0x001fc600078e0202 */
[----:B------:R-:W-:Y:S04]  /*51e0*/  STG.E.U16 desc[UR36][R8.64], R25 ;  /* 0x0000001908007986 */ /* 0x000fe8000c101524 */
[----:B------:R0:W-:Y:S01]  /*51f0*/  STG.E.U16 desc[UR36][R2.64], R13 ;  /* 0x0000000d02007986 */ /* 0x0001e2000c101524 */
[----:B----4-:R-:W-:-:S03]  /*5200*/  IMAD R23, R26, 0x8, R23 ;  /* 0x000000081a177824 */ /* 0x010fc600078e0217 */
[----:B------:R-:W4:Y:S04]  /*5210*/  LDS R17, [R0+0xc080] ;  /* 0x00c0800000117984 */ /* 0x000f280000000800 */
[----:B------:R1:W-:Y:S01]  /*5220*/  STG.E.U16 desc[UR36][R10.64], R30 ;  /* 0x0000001e0a007986 */ /* 0x0003e2000c101524 */
[----:B---3--:R-:W-:Y:S01]  /*5230*/  F2FP.F16.F32.PACK_AB R18, RZ, R18 ;  /* 0x00000012ff12723e */ /* 0x008fe200000000ff */
[----:B0-----:R-:W-:Y:S02]  /*5240*/  IMAD.WIDE R12, R6, 0x2, R4 ;  /* 0x00000002060c7825 */ /* 0x001fe400078e0204 */
[----:B------:R0:W-:Y:S01]  /*5250*/  STG.E.U16 desc[UR36][R4.64], R15 ;  /* 0x0000000f04007986 */ /* 0x0001e2000c101524 */
[----:B------:R-:W3:Y:S01]  /*5260*/  LDC.64 R2, c[0x0][0x390] ;  /* 0x0000e400ff027b82 */ /* 0x000ee20000000a00 */
[----:B--2---:R-:W-:-:S02]  /*5270*/  F2FP.F16.F32.PACK_AB R19, RZ, R19 ;  /* 0x00000013ff13723e */ /* 0x004fc400000000ff */
[----:B------:R-:W2:Y:S04]  /*5280*/  LDS R16, [R0+0xc040] ;  /* 0x00c0400000107984 */ /* 0x000ea80000000800 */
[----:B------:R5:W-:Y:S01]  /*5290*/  STG.E.U16 desc[UR36][R12.64], R7 ;  /* 0x000000070c007986 */ /* 0x000be2000c101524 */
[----:B-1----:R-:W1:Y:S01]  /*52a0*/  LDC R11, c[0x0][0x39c] ;  /* 0x0000e700ff0b7b82 */ /* 0x002e620000000800 */
[----:B------:R-:W-:Y:S01]  /*52b0*/  F2FP.F16.F32.PACK_AB R20, RZ, R20 ;  /* 0x00000014ff14723e */ /* 0x000fe200000000ff */
[----:B0-----:R-:W-:Y:S01]  /*52c0*/  IMAD.WIDE R14, R6, 0x2, R12 ;  /* 0x00000002060e7825 */ /* 0x001fe200078e020c */
[----:B------:R-:W0:Y:S01]  /*52d0*/  LDS R22, [R0+0xc0c0] ;  /* 0x00c0c00000167984 */ /* 0x000e220000000800 */
[----:B------:R-:W-:-:S03]  /*52e0*/  F2FP.F16.F32.PACK_AB R21, RZ, R21 ;  /* 0x00000015ff15723e */ /* 0x000fc600000000ff */
[----:B------:R3:W-:Y:S01]  /*52f0*/  STG.E.U16 desc[UR36][R14.64], R27 ;  /* 0x0000001b0e007986 */ /* 0x0007e2000c101524 */
[C---:B------:R-:W-:Y:S01]  /*5300*/  IMAD.WIDE R4, R6.reuse, 0x2, R14 ;  /* 0x0000000206047825 */ /* 0x040fe200078e020e */
[----:B-----5:R-:W5:Y:S02]  /*5310*/  LDC R13, c[0x0][0x39c] ;  /* 0x0000e700ff0d7b82 */ /* 0x020f640000000800 */
[----:B------:R-:W5:Y:S01]  /*5320*/  LDS R25, [R0+0xc140] ;  /* 0x00c1400000197984 */ /* 0x000f620000000800 */
[----:B------:R-:W-:-:S03]  /*5330*/  IMAD.WIDE R8, R6, 0x2, R4 ;  /* 0x0000000206087825 */ /* 0x000fc600078e0204 */
[----:B------:R-:W5:Y:S01]  /*5340*/  LDS R24, [R0+0xc100] ;  /* 0x00c1000000187984 */ /* 0x000f620000000800 */
[----:B---3--:R-:W-:Y:S01]  /*5350*/  IMAD.WIDE R2, R23, 0x2, R2 ;  /* 0x0000000217027825 */ /* 0x008fe200078e0202 */
[----:B------:R-:W3:Y:S02]  /*5360*/  LDC R15, c[0x0][0x39c] ;  /* 0x0000e700ff0f7b82 */ /* 0x000ee40000000800 */
[----:B------:R2:W-:Y:S01]  /*5370*/  STG.E.U16 desc[UR36][R4.64], R28 ;  /* 0x0000001c04007986 */ /* 0x0005e2000c101524 */
[----:B----4-:R-:W-:Y:S01]  /*5380*/  F2FP.F16.F32.PACK_AB R17, RZ, R17 ;  /* 0x00000011ff11723e */ /* 0x010fe200000000ff */
[----:B------:R-:W-:Y:S02]  /*5390*/  IMAD.WIDE R6, R6, 0x2, R8 ;  /* 0x0000000206067825 */ /* 0x000fe400078e0208 */
[----:B------:R4:W-:Y:S02]  /*53a0*/  STG.E.U16 desc[UR36][R8.64], R29 ;  /* 0x0000001d08007986 */ /* 0x0009e4000c101524 */
[----:B-1----:R-:W-:-:S02]  /*53b0*/  IMAD.WIDE R10, R11, 0x2, R2 ;  /* 0x000000020b0a7825 */ /* 0x002fc400078e0202 */
[----:B------:R-:W1:Y:S02]  /*53c0*/  LDS R26, [R0+0xc180] ;  /* 0x00c18000001a7984 */ /* 0x000e640000000800 */
[----:B--2---:R-:W-:Y:S02]  /*53d0*/  IMAD.WIDE R4, R31, 0x2, R6 ;  /* 0x000000021f047825 */ /* 0x004fe400078e0206 */
[----:B------:R-:W2:Y:S01]  /*53e0*/  LDS R27, [R0+0xc1c0] ;  /* 0x00c1c000001b7984 */ /* 0x000ea20000000800 */
[----:B------:R-:W2:Y:S01]  /*53f0*/  LDC R31, c[0x0][0x39c] ;  /* 0x0000e700ff1f7b82 */ /* 0x000ea20000000800 */
[----:B------:R-:W-:Y:S02]  /*5400*/  F2FP.F16.F32.PACK_AB R16, RZ, R16 ;  /* 0x00000010ff10723e */ /* 0x000fe400000000ff */
[----:B------:R5:W-:Y:S01]  /*5410*/  STG.E.U16 desc[UR36][R6.64], R18 ;  /* 0x0000001206007986 */ /* 0x000be2000c101524 */
[----:B----4-:R-:W-:-:S03]  /*5420*/  IMAD.WIDE R8, R33, 0x2, R4 ;  /* 0x0000000221087825 */ /* 0x010fc600078e0204 */
[----:B------:R-:W-:Y:S01]  /*5430*/  STG.E.U16 desc[UR36][R4.64], R19 ;  /* 0x0000001304007986 */ /* 0x000fe2000c101524 */
[----:B------:R-:W4:Y:S01]  /*5440*/  LDC R29, c[0x0][0x39c] ;  /* 0x0000e700ff1d7b82 */ /* 0x000f220000000800 */
[----:B0-----:R-:W-:Y:S02]  /*5450*/  F2FP.F16.F32.PACK_AB R22, RZ, R22 ;  /* 0x00000016ff16723e */ /* 0x001fe400000000ff */
[----:B------:R3:W-:Y:S02]  /*5460*/  STG.E.U16 desc[UR36][R8.64], R20 ;  /* 0x0000001408007986 */ /* 0x0007e4000c101524 */
[----:B------:R-:W-:Y:S01]  /*5470*/  PRMT R30, R22, 0x7610, R30 ;  /* 0x00007610161e7816 */ /* 0x000fe2000000001e */
[----:B-----5:R-:W-:Y:S02]  /*5480*/  IMAD.WIDE R6, R13, 0x2, R10 ;  /* 0x000000020d067825 */ /* 0x020fe400078e020a */
[----:B------:R-:W0:Y:S01]  /*5490*/  LDC R28, c[0x0][0x39c] ;  /* 0x0000e700ff1c7b82 */ /* 0x000e220000000800 */
[----:B------:R5:W-:Y:S01]  /*54a0*/  STG.E.U16 desc[UR36][R2.64], R21 ;  /* 0x0000001502007986 */ /* 0x000be2000c101524 */
[----:B------:R-:W-:-:S03]  /*54b0*/  F2FP.F16.F32.PACK_AB R25, RZ, R25 ;  /* 0x00000019ff19723e */ /* 0x000fc600000000ff */
[----:B------:R-:W0:Y:S01]  /*54c0*/  LDS R19, [R0+0xc280] ;  /* 0x00c2800000137984 */ /* 0x000e220000000800 */
[----:B------:R-:W-:Y:S01]  /*54d0*/  F2FP.F16.F32.PACK_AB R24, RZ, R24 ;  /* 0x00000018ff18723e */ /* 0x000fe200000000ff */
[----:B---3--:R-:W-:Y:S01]  /*54e0*/  IMAD.WIDE R8, R15, 0x2, R6 ;  /* 0x000000020f087825 */ /* 0x008fe200078e0206 */
[----:B------:R-:W3:Y:S01]  /*54f0*/  LDC R33, c[0x0][0x39c] ;  /* 0x0000e700ff217b82 */ /* 0x000ee20000000800 */
[----:B------:R-:W3:Y:S01]  /*5500*/  LDS R20, [R0+0xc2c0] ;  /* 0x00c2c00000147984 */ /* 0x000ee20000000800 */
[----:B------:R-:W-:-:S03]  /*5510*/  PRMT R15, R17, 0x7610, R15 ;  /* 0x00007610110f7816 */ /* 0x000fc6000000000f */
[----:B------:R-:W3:Y:S03]  /*5520*/  LDS R4, [R0+0xc200] ;  /* 0x00c2000000047984 */ /* 0x000ee60000000800 */
[----:B-----5:R-:W5:Y:S01]  /*5530*/  LDC.64 R2, c[0x0][0x390] ;  /* 0x0000e400ff027b82 */ /* 0x020f620000000a00 */
[----:B------:R-:W3:Y:S01]  /*5540*/  LDS R18, [R0+0xc240] ;  /* 0x00c2400000127984 */ /* 0x000ee20000000800 */
[----:B----4-:R-:W-:Y:S01]  /*5550*/  IMAD.WIDE R12, R29, 0x2, R8 ;  /* 0x000000021d0c7825 */ /* 0x010fe200078e0208 */
[----:B-1----:R-:W-:Y:S02]  /*5560*/  F2FP.F16.F32.PACK_AB R26, RZ, R26 ;  /* 0x0000001aff1a723e */ /* 0x002fe400000000ff */
[----:B------:R-:W1:Y:S01]  /*5570*/  LDS R21, [R0+0xc300] ;  /* 0x00c3000000157984 */ /* 0x000e620000000800 */
[----:B--2---:R-:W-:Y:S02]  /*5580*/  F2FP.F16.F32.PACK_AB R27, RZ, R27 ;  /* 0x0000001bff1b723e */ /* 0x004fe400000000ff */
[----:B------:R-:W2:Y:S01]  /*5590*/  LDC R17, c[0x0][0x39c] ;  /* 0x0000e700ff117b82 */ /* 0x000ea20000000800 */
[----:B------:R4:W-:Y:S01]  /*55a0*/  STG.E.U16 desc[UR36][R10.64], R16 ;  /* 0x000000100a007986 */ /* 0x0009e2000c101524 */
[----:B0-----:R-:W-:-:S03]  /*55b0*/  LEA R5, R28, R23, 0x3 ;  /* 0x000000171c057211 */ /* 0x001fc600078e18ff */
[----:B------:R0:W-:Y:S03]  /*55c0*/  STG.E.U16 desc[UR36][R6.64], R15 ;  /* 0x0000000f06007986 */ /* 0x0001e6000c101524 */
[----:B------:R-:W2:Y:S01]  /*55d0*/  LDC R29, c[0x0][0x39c] ;  /* 0x0000e700ff1d7b82 */ /* 0x000ea20000000800 */
[----:B------:R-:W2:Y:S01]  /*55e0*/  LDS R23, [R0+0xc380] ;  /* 0x00c3800000177984 */ /* 0x000ea20000000800 */
[----:B----4-:R-:W-:-:S03]  /*55f0*/  PRMT R11, R25, 0x7610, R11 ;  /* 0x00007610190b7816 */ /* 0x010fc6000000000b */
[----:B------:R4:W-:Y:S01]  /*5600*/  STG.E.U16 desc[UR36][R8.64], R30 ;  /* 0x0000001e08007986 */ /* 0x0009e2000c101524 */
[----:B-----5:R-:W-:Y:S02]  /*5610*/  IMAD.WIDE R2, R5, 0x2, R2 ;  /* 0x0000000205027825 */ /* 0x020fe400078e0202 */
[----:B------:R-:W5:Y:S01]  /*5620*/  LDC R28, c[0x0][0x39c] ;  /* 0x0000e700ff1c7b82 */ /* 0x000f620000000800 */
[----:B------:R-:W-:Y:S01]  /*5630*/  STG.E.U16 desc[UR36][R12.64], R24 ;  /* 0x000000180c007986 */ /* 0x000fe2000c101524 */
[----:B0-----:R-:W-:Y:S01]  /*5640*/  IMAD.WIDE R14, R31, 0x2, R12 ;  /* 0x000000021f0e7825 */ /* 0x001fe200078e020c */
[----:B------:R-:W-:Y:S02]  /*5650*/  F2FP.F16.F32.PACK_AB R19, RZ, R19 ;  /* 0x00000013ff13723e */ /* 0x000fe400000000ff */
[----:B------:R-:W0:Y:S03]  /*5660*/  LDS R22, [R0+0xc340] ;  /* 0x00c3400000167984 */ /* 0x000e260000000800 */
[----:B------:R-:W0:Y:S01]  /*5670*/  LDC R31, c[0x0][0x39c] ;  /* 0x0000e700ff1f7b82 */ /* 0x000e220000000800 */
[----:B---3--:R-:W-:Y:S01]  /*5680*/  IMAD.WIDE R6, R33, 0x2, R14 ;  /* 0x0000000221067825 */ /* 0x008fe200078e020e */
[----:B------:R2:W-:Y:S01]  /*5690*/  STG.E.U16 desc[UR36][R14.64], R11 ;  /* 0x0000000b0e007986 */ /* 0x0005e2000c101524 */
[----:B------:R-:W-:-:S02]  /*56a0*/  F2FP.F16.F32.PACK_AB R20, RZ, R20 ;  /* 0x00000014ff14723e */ /* 0x000fc400000000ff */
[----:B------:R-:W-:Y:S01]  /*56b0*/  F2FP.F16.F32.PACK_AB R4, RZ, R4 ;  /* 0x00000004ff04723e */ /* 0x000fe200000000ff */
[----:B------:R-:W3:Y:S01]  /*56c0*/  LDS R24, [R0+0xc3c0] ;  /* 0x00c3c00000187984 */ /* 0x000ee20000000800 */
[----:B----4-:R-:W-:Y:S01]  /*56d0*/  IMAD.WIDE R8, R35, 0x2, R6 ;  /* 0x0000000223087825 */ /* 0x010fe200078e0206 */
[----:B------:R-:W4:Y:S01]  /*56e0*/  LDC R33, c[0x0][0x39c] ;  /* 0x0000e700ff217b82 */ /* 0x000f220000000800 */
[----:B------:R-:W-:Y:S01]  /*56f0*/  F2FP.F16.F32.PACK_AB R18, RZ, R18 ;  /* 0x00000012ff12723e */ /* 0x000fe200000000ff */
[----:B------:R-:W3:Y:S01]  /*5700*/  LDS R25, [R0+0xe000] ;  /* 0x00e0000000197984 */ /* 0x000ee20000000800 */
[----:B-1----:R-:W-:Y:S01]  /*5710*/  F2FP.F16.F32.PACK_AB R21, RZ, R21 ;  /* 0x00000015ff15723e */ /* 0x002fe200000000ff */
[----:B--2---:R-:W-:Y:S02]  /*5720*/  IMAD.WIDE R10, R17, 0x2, R2 ;  /* 0x00000002110a7825 */ /* 0x004fe400078e0202 */
[----:B------:R0:W-:Y:S02]  /*5730*/  STG.E.U16 desc[UR36][R6.64], R26 ;  /* 0x0000001a06007986 */ /* 0x0001e4000c101524 */
[----:B------:R-:W1:Y:S01]  /*5740*/  LDC R35, c[0x0][0x39c] ;  /* 0x0000e700ff237b82 */ /* 0x000e620000000800 */
[----:B------:R-:W-:Y:S01]  /*5750*/  PRMT R15, R19, 0x7610, R15 ;  /* 0x00007610130f7816 */ /* 0x000fe2000000000f */
[----:B------:R4:W-:Y:S01]  /*5760*/  STG.E.U16 desc[UR36][R8.64], R27 ;  /* 0x0000001b08007986 */ /* 0x0009e2000c101524 */
[----:B------:R-:W-:Y:S01]  /*5770*/  IMAD.WIDE R12, R29, 0x2, R10 ;  /* 0x000000021d0c7825 */ /* 0x000fe200078e020a */
[----:B------:R-:W-:-:S02]  /*5780*/  PRMT R17, R20, 0x7610, R17 ;  /* 0x0000761014117816 */ /* 0x000fc40000000011 */
[----:B------:R-:W2:Y:S02]  /*5790*/  LDS R27, [R0+0xe080] ;  /* 0x00e08000001b7984 */ /* 0x000ea40000000800 */
[----:B------:R-:W2:Y:S01]  /*57a0*/  LDC R29, c[0x0][0x39c] ;  /* 0x0000e700ff1d7b82 */ /* 0x000ea20000000800 */
[----:B------:R-:W-:Y:S01]  /*57b0*/  PRMT R30, R21, 0x7610, R30 ;  /* 0x00007610151e7816 */ /* 0x000fe2000000001e */
[----:B0-----:R-:W-:Y:S01]  /*57c0*/  IMAD.WIDE R6, R31, 0x2, R12 ;  /* 0x000000021f067825 */ /* 0x001fe200078e020c */
[----:B------:R-:W-:Y:S01]  /*57d0*/  STG.E.U16 desc[UR36][R2.64], R4 ;  /* 0x0000000402007986 */ /* 0x000fe2000c101524 */
[----:B------:R-:W-:-:S03]  /*57e0*/  F2FP.F16.F32.PACK_AB R23, RZ, R23 ;  /* 0x00000017ff17723e */ /* 0x000fc600000000ff */
[----:B------:R5:W-:Y:S01]  /*57f0*/  STG.E.U16 desc[UR36][R10.64], R18 ;  /* 0x000000120a007986 */ /* 0x000be2000c101524 */
[----:B----4-:R-:W-:Y:S01]  /*5800*/  IMAD.WIDE R8, R33, 0x2, R6 ;  /* 0x0000000221087825 */ /* 0x010fe200078e0206 */
[----:B------:R-:W0:Y:S02]  /*5810*/  LDC R31, c[0x0][0x39c] ;  /* 0x0000e700ff1f7b82 */ /* 0x000e240000000800 */
[----:B------:R1:W-:Y:S01]  /*5820*/  STG.E.U16 desc[UR36][R12.64], R15 ;  /* 0x0000000f0c007986 */ /* 0x0003e2000c101524 */
[----:B------:R-:W-:-:S03]  /*5830*/  F2FP.F16.F32.PACK_AB R22, RZ, R22 ;  /* 0x00000016ff16723e */ /* 0x000fc600000000ff */
[----:B------:R-:W4:Y:S02]  /*5840*/  LDS R26, [R0+0xe040] ;  /* 0x00e04000001a7984 */ /* 0x000f240000000800 */
[----:B------:R-:W0:Y:S02]  /*5850*/  LDC R33, c[0x0][0x39c] ;  /* 0x0000e700ff217b82 */ /* 0x000e240000000800 */
[----:B------:R2:W-:Y:S01]  /*5860*/  STG.E.U16 desc[UR36][R6.64], R17 ;  /* 0x0000001106007986 */ /* 0x0005e2000c101524 */
[----:B-----5:R-:W-:Y:S01]  /*5870*/  IMAD R11, R28, 0x8, R5 ;  /* 0x000000081c0b7824 */ /* 0x020fe200078e0205 */
[----:B---3--:R-:W-:Y:S01]  /*5880*/  F2FP.F16.F32.PACK_AB R24, RZ, R24 ;  /* 0x00000018ff18723e */ /* 0x008fe200000000ff */
[----:B-1----:R-:W-:Y:S01]  /*5890*/  IMAD.WIDE R14, R35, 0x2, R8 ;  /* 0x00000002230e7825 */ /* 0x002fe200078e0208 */
[----:B------:R-:W-:Y:S02]  /*58a0*/  LDS R19, [R0+0xe0c0] ;  /* 0x00e0c00000137984 */ /* 0x000fe40000000800 */
[----:B------:R-:W1:Y:S01]  /*58b0*/  LDC R10, c[0x0][0x39c] ;  /* 0x0000e700ff0a7b82 */ /* 0x000e620000000800 */
[----:B------:R-:W-:Y:S01]  /*58c0*/  F2FP.F16.F32.PACK_AB R25, RZ, R25 ;  /* 0x00000019ff19723e */ /* 0x000fe200000000ff */
[----:B------:R-:W-:Y:S01]  /*58d0*/  LDS R20, [R0+0xe100] ;  /* 0x00e1000000147984 */ /* 0x000fe20000000800 */
[----:B--2---:R-:W-:-:S03]  /*58e0*/  IMAD.WIDE R2, R29, 0x2, R14 ;  /* 0x000000021d027825 */ /* 0x004fc600078e020e */
[----:B------:R-:W2:Y:S02]  /*58f0*/  LDS R21, [R0+0xe140] ;  /* 0x00e1400000157984 */ /* 0x000ea40000000800 */
[----:B------:R-:W3:Y:S01]  /*5900*/  LDC.64 R16, c[0x0][0x390] ;  /* 0x0000e400ff107b82 */ /* 0x000ee20000000a00 */
[----:B------:R-:W-:Y:S01]  /*5910*/  IMAD.WIDE R6, R37, 0x2, R2 ;  /* 0x0000000225067825 */ /* 0x000fe200078e0202 */
[----:B------:R5:W-:Y:S01]  /*5920*/  STG.E.U16 desc[UR36][R8.64], R30 ;  /* 0x0000001e08007986 */ /* 0x000be2000c101524 */
[----:B------:R-:W-:-:S03]  /*5930*/  F2FP.F16.F32.PACK_AB R27, RZ, R27 ;  /* 0x0000001bff1b723e */ /* 0x000fc600000000ff */
[----:B------:R4:W-:Y:S02]  /*5940*/  STG.E.U16 desc[UR36][R14.64], R22 ;  /* 0x000000160e007986 */ /* 0x0009e4000c101524 */
[----:B------:R-:W2:Y:S02]  /*5950*/  LDC R29, c[0x0][0x39c] ;  /* 0x0000e700ff1d7b82 */ /* 0x000ea40000000800 */
[----:B------:R-:W2:Y:S01]  /*5960*/  LDS R28, [R0+0xe1c0] ;  /* 0x00e1c000001c7984 */ /* 0x000ea20000000800 */
[----:B-----5:R-:W-:-:S05]  /*5970*/  PRMT R8, R23, 0x7610, R8 ;  /* 0x0000761017087816 */ /* 0x020fca0000000008 */
[----:B------:R-:W5:Y:S01]  /*5980*/  LDC.64 R12, c[0x0][0x390] ;  /* 0x0000e400ff0c7b82 */ /* 0x000f620000000a00 */
[----:B------:R-:W-:Y:S01]  /*5990*/  PRMT R9, R24, 0x7610, R9 ;  /* 0x0000761018097816 */ /* 0x000fe20000000009 */
[----:B------:R-:W2:Y:S01]  /*59a0*/  LDS R18, [R0+0xe280] ;  /* 0x00e2800000127984 */ /* 0x000ea20000000800 */
[----:B----4-:R-:W-:Y:S02]  /*59b0*/  PRMT R14, R25, 0x7610, R14 ;  /* 0x00007610190e7816 */ /* 0x010fe4000000000e */
[----:B------:R-:W-:Y:S01]  /*59c0*/  PRMT R22, R27, 0x7610, R22 ;  /* 0x000076101b167816 */ /* 0x000fe20000000016 */
[----:B------:R1:W-:Y:S01]  /*59d0*/  STG.E.U16 desc[UR36][R2.64], R8 ;  /* 0x0000000802007986 */ /* 0x0003e2000c101524 */
[----:B------:R-:W-:Y:S01]  /*59e0*/  F2FP.F16.F32.PACK_AB R26, RZ, R26 ;  /* 0x0000001aff1a723e */ /* 0x000fe200000000ff */
[----:B------:R-:W4:Y:S01]  /*59f0*/  LDC R23, c[0x0][0x39c] ;  /* 0x0000e700ff177b82 */ /* 0x000f220000000800 */
[----:B---3--:R-:W-:Y:S01]  /*5a00*/  IMAD.WIDE R4, R11, 0x2, R16 ;  /* 0x000000020b047825 */ /* 0x008fe200078e0210 */
[----:B------:R0:W-:Y:S04]  /*5a10*/  STG.E.U16 desc[UR36][R6.64], R9 ;  /* 0x0000000906007986 */ /* 0x0001e8000c101524 */
[----:B------:R-:W3:Y:S02]  /*5a20*/  LDS R16, [R0+0xe200] ;  /* 0x00e2000000107984 */ /* 0x000ee40000000800 */
[----:B------:R-:W3:Y:S02]  /*5a30*/  LDC R15, c[0x0][0x39c] ;  /* 0x0000e700ff0f7b82 */ /* 0x000ee40000000800 */
[----:B------:R-:W3:Y:S01]  /*5a40*/  LDS R24, [R0+0xe180] ;  /* 0x00e1800000187984 */ /* 0x000ee20000000800 */
[----:B-1----:R-:W-:Y:S01]  /*5a50*/  LEA R3, R10, R11, 0x3 ;  /* 0x0000000b0a037211 */ /* 0x002fe200078e18ff */
[----:B0-----:R-:W-:-:S02]  /*5a60*/  IMAD.WIDE R8, R31, 0x2, R4 ;  /* 0x000000021f087825 */ /* 0x001fc400078e0204 */
[----:B------:R-:W0:Y:S02]  /*5a70*/  LDS R17, [R0+0xe240] ;  /* 0x00e2400000117984 */ /* 0x000e240000000800 */
[----:B------:R-:W1:Y:S01]  /*5a80*/  LDC R25, c[0x0][0x39c] ;  /* 0x0000e700ff197b82 */ /* 0x000e620000000800 */
[----:B-----5:R-:W-:Y:S01]  /*5a90*/  IMAD.WIDE R2, R3, 0x2, R12 ;  /* 0x0000000203027825 */ /* 0x020fe200078e020c */
[----:B------:R3:W-:Y:S01]  /*5aa0*/  STG.E.U16 desc[UR36][R4.64], R14 ;  /* 0x0000000e04007986 */ /* 0x0007e2000c101524 */
[----:B--2---:R-:W-:Y:S02]  /*5ab0*/  F2FP.F16.F32.PACK_AB R12, RZ, R21 ;  /* 0x00000015ff0c723e */ /* 0x004fe400000000ff */
[----:B------:R-:W-:Y:S01]  /*5ac0*/  IMAD.WIDE R6, R29, 0x2, R8 ;  /* 0x000000021d067825 */ /* 0x000fe200078e0208 */
[----:B------:R2:W-:Y:S02]  /*5ad0*/  STG.E.U16 desc[UR36][R8.64], R26 ;  /* 0x0000001a08007986 */ /* 0x0005e4000c101524 */
[----:B------:R-:W5:Y:S02]  /*5ae0*/  LDC R31, c[0x0][0x39c] ;  /* 0x0000e700ff1f7b82 */ /* 0x000f640000000800 */
[----:B------:R2:W-:Y:S01]  /*5af0*/  STG.E.U16 desc[UR36][R6.64], R22 ;  /* 0x0000001606007986 */ /* 0x0005e2000c101524 */
[----:B----4-:R-:W-:Y:S01]  /*5b00*/  IMAD.WIDE R10, R23, 0x2, R6 ;  /* 0x00000002170a7825 */ /* 0x010fe200078e0206 */
[----:B------:R-:W-:-:S02]  /*5b10*/  F2FP.F16.F32.PACK_AB R28, RZ, R28 ;  /* 0x0000001cff1c723e */ /* 0x000fc400000000ff */
[----:B------:R-:W4:Y:S02]  /*5b20*/  LDS R21, [R0+0xe340] ;  /* 0x00e3400000157984 */ /* 0x000f240000000800 */
[----:B------:R-:W4:Y:S01]  /*5b30*/  LDC R27, c[0x0][0x39c] ;  /* 0x0000e700ff1b7b82 */ /* 0x000f220000000800 */
[----:B---3--:R-:W-:Y:S01]  /*5b40*/  IMAD.WIDE R4, R15, 0x2, R10 ;  /* 0x000000020f047825 */ /* 0x008fe200078e020a */
[----:B--2---:R-:W-:Y:S01]  /*5b50*/  F2FP.F16.F32.PACK_AB R9, RZ, R20 ;  /* 0x00000014ff09723e */ /* 0x004fe200000000ff */
[----:B------:R-:W2:Y:S01]  /*5b60*/  LDS R22, [R0+0xe380] ;  /* 0x00e3800000167984 */ /* 0x000ea20000000800 */
[----:B------:R-:W-:Y:S02]  /*5b70*/  PRMT R15, R12, 0x7610, R15 ;  /* 0x000076100c0f7816 */ /* 0x000fe4000000000f */
[----:B------:R-:W-:Y:S02]  /*5b80*/  F2FP.F16.F32.PACK_AB R7, RZ, R19 ;  /* 0x00000013ff07723e */ /* 0x000fe400000000ff */
[----:B------:R-:W3:Y:S01]  /*5b90*/  LDC R35, c[0x0][0x39c] ;  /* 0x0000e700ff237b82 */ /* 0x000ee20000000800 */
[----:B------:R-:W3:Y:S01]  /*5ba0*/  LDS R19, [R0+0xe2c0] ;  /* 0x00e2c00000137984 */ /* 0x000ee20000000800 */
[----:B-1----:R-:W-:Y:S01]  /*5bb0*/  IMAD.WIDE R12, R25, 0x2, R4 ;  /* 0x00000002190c7825 */ /* 0x002fe200078e0204 */
[----:B------:R-:W-:-:S02]  /*5bc0*/  F2FP.F16.F32.PACK_AB R18, RZ, R18 ;  /* 0x00000012ff12723e */ /* 0x000fc400000000ff */
[----:B------:R-:W1:Y:S01]  /*5bd0*/  LDS R20, [R0+0xe300] ;  /* 0x00e3000000147984 */ /* 0x000e620000000800 */
[----:B------:R-:W-:Y:S02]  /*5be0*/  F2FP.F16.F32.PACK_AB R16, RZ, R16 ;  /* 0x00000010ff10723e */ /* 0x000fe400000000ff */
[----:B------:R-:W1:Y:S01]  /*5bf0*/  LDC R29, c[0x0][0x39c] ;  /* 0x0000e700ff1d7b82 */ /* 0x000e620000000800 */
[----:B------:R0:W1:Y:S01]  /*5c00*/  LDS R23, [R0+0xe3c0] ;  /* 0x00e3c00000177984 */ /* 0x0000620000000800 */
[----:B------:R-:W-:-:S03]  /*5c10*/  F2FP.F16.F32.PACK_AB R24, RZ, R24 ;  /* 0x00000018ff18723e */ /* 0x000fc600000000ff */
[----:B------:R5:W-:Y:S03]  /*5c20*/  STG.E.U16 desc[UR36][R10.64], R7 ;  /* 0x000000070a007986 */ /* 0x000be6000c101524 */
[----:B------:R-:W1:Y:S01]  /*5c30*/  LDC R37, c[0x0][0x39c] ;  /* 0x0000e700ff257b82 */ /* 0x000e620000000800 */
[----:B------:R4:W-:Y:S01]  /*5c40*/  STG.E.U16 desc[UR36][R4.64], R9 ;  /* 0x0000000904007986 */ /* 0x0009e2000c101524 */
[----:B0-----:R-:W-:-:S03]  /*5c50*/  F2FP.F16.F32.PACK_AB R0, RZ, R17 ;  /* 0x00000011ff00723e */ /* 0x001fc600000000ff */
[----:B------:R0:W-:Y:S03]  /*5c60*/  STG.E.U16 desc[UR36][R12.64], R15 ;  /* 0x0000000f0c007986 */ /* 0x0001e6000c101524 */
[----:B------:R-:W1:Y:S01]  /*5c70*/  LDC R25, c[0x0][0x39c] ;  /* 0x0000e700ff197b82 */ /* 0x000e620000000800 */
[----:B-----5:R-:W-:-:S04]  /*5c80*/  IMAD.WIDE R6, R31, 0x2, R2 ;  /* 0x000000021f067825 */ /* 0x020fc800078e0202 */
[----:B----4-:R-:W-:-:S03]  /*5c90*/  IMAD.WIDE R8, R33, 0x2, R6 ;  /* 0x0000000221087825 */ /* 0x010fc600078e0206 */
[----:B------:R-:W4:Y:S01]  /*5ca0*/  LDC R31, c[0x0][0x39c] ;  /* 0x0000e700ff1f7b82 */ /* 0x000f220000000800 */
[----:B------:R-:W-:Y:S01]  /*5cb0*/  F2FP.F16.F32.PACK_AB R21, RZ, R21 ;  /* 0x00000015ff15723e */ /* 0x000fe200000000ff */
[----:B0-----:R-:W-:Y:S01]  /*5cc0*/  IMAD.WIDE R14, R27, 0x2, R12 ;  /* 0x000000021b0e7825 */ /* 0x001fe200078e020c */
[----:B------:R-:W-:Y:S02]  /*5cd0*/  PRMT R13, R16, 0x7610, R13 ;  /* 0x00007610100d7816 */ /* 0x000fe4000000000d */
[----:B--2---:R-:W-:Y:S01]  /*5ce0*/  F2FP.F16.F32.PACK_AB R22, RZ, R22 ;  /* 0x00000016ff16723e */ /* 0x004fe200000000ff */
[----:B---3--:R-:W-:Y:S02]  /*5cf0*/  IMAD.WIDE R4, R35, 0x2, R8 ;  /* 0x0000000223047825 */ /* 0x008fe400078e0208 */
[----:B------:R-:W0:Y:S01]  /*5d00*/  LDC R27, c[0x0][0x39c] ;  /* 0x0000e700ff1b7b82 */ /* 0x000e220000000800 */
[----:B------:R-:W-:Y:S01]  /*5d10*/  STG.E.U16 desc[UR36][R14.64], R24 ;  /* 0x000000180e007986 */ /* 0x000fe2000c101524 */
[----:B------:R-:W-:Y:S01]  /*5d20*/  F2FP.F16.F32.PACK_AB R19, RZ, R19 ;  /* 0x00000013ff13723e */ /* 0x000fe200000000ff */
[----:B-1----:R-:W-:Y:S01]  /*5d30*/  IMAD.WIDE R16, R29, 0x2, R14 ;  /* 0x000000021d107825 */ /* 0x002fe200078e020e */
[----:B------:R-:W-:-:S03]  /*5d40*/  F2FP.F16.F32.PACK_AB R20, RZ, R20 ;  /* 0x00000014ff14723e */ /* 0x000fc600000000ff */
[----:B------:R-:W-:Y:S01]  /*5d50*/  IMAD.WIDE R10, R37, 0x2, R4 ;  /* 0x00000002250a7825 */ /* 0x000fe200078e0204 */
[----:B------:R-:W-:Y:S01]  /*5d60*/  STG.E.U16 desc[UR36][R16.64], R28 ;  /* 0x0000001c10007986 */ /* 0x000fe2000c101524 */
[----:B------:R-:W-:-:S03]  /*5d70*/  F2FP.F16.F32.PACK_AB R23, RZ, R23 ;  /* 0x00000017ff17723e */ /* 0x000fc600000000ff */
[----:B------:R1:W-:Y:S04]  /*5d80*/  STG.E.U16 desc[UR36][R2.64], R13 ;  /* 0x0000000d02007986 */ /* 0x0003e8000c101524 */
[----:B------:R-:W-:Y:S04]  /*5d90*/  STG.E.U16 desc[UR36][R6.64], R0 ;  /* 0x0000000006007986 */ /* 0x000fe8000c101524 */
[----:B------:R-:W-:Y:S01]  /*5da0*/  STG.E.U16 desc[UR36][R8.64], R18 ;  /* 0x0000001208007986 */ /* 0x000fe2000c101524 */
[----:B-1----:R-:W-:-:S03]  /*5db0*/  IMAD.WIDE R12, R25, 0x2, R10 ;  /* 0x00000002190c7825 */ /* 0x002fc600078e020a */
[----:B------:R-:W-:Y:S04]  /*5dc0*/  STG.E.U16 desc[UR36][R4.64], R19 ;  /* 0x0000001304007986 */ /* 0x000fe8000c101524 */
[----:B------:R-:W-:Y:S01]  /*5dd0*/  STG.E.U16 desc[UR36][R10.64], R20 ;  /* 0x000000140a007986 */ /* 0x000fe2000c101524 */
[----:B0-----:R-:W-:-:S03]  /*5de0*/  IMAD.WIDE R14, R27, 0x2, R12 ;  /* 0x000000021b0e7825 */ /* 0x001fc600078e020c */
[----:B------:R-:W-:Y:S01]  /*5df0*/  STG.E.U16 desc[UR36][R12.64], R21 ;  /* 0x000000150c007986 */ /* 0x000fe2000c101524 */
[----:B----4-:R-:W-:-:S03]  /*5e00*/  IMAD.WIDE R2, R31, 0x2, R14 ;  /* 0x000000021f027825 */ /* 0x010fc600078e020e */
[----:B------:R-:W-:Y:S04]  /*5e10*/  STG.E.U16 desc[UR36][R14.64], R22 ;  /* 0x000000160e007986 */ /* 0x000fe8000c101524 */
[----:B------:R-:W-:Y:S01]  /*5e20*/  STG.E.U16 desc[UR36][R2.64], R23 ;  /* 0x0000001702007986 */ /* 0x000fe2000c101524 */
[----:B------:R-:W-:Y:S05]  /*5e30*/  EXIT ;  /* 0x000000000000794d */ /* 0x000fea0003800000 */
.L_x_22:
[----:B------:R-:W-:-:S00]  /*5e40*/  BRA `(.L_x_22) ;  /* 0xfffffffc00fc7947 */ /* 0x000fc0000383ffff */
[----:B------:R-:W-:-:S00]  /*5e50*/  NOP ;  /* 0x0000000000007918 */ /* 0x000fc00000000000 */
        /* <DEDUP_REMOVED lines=10> */
.L_x_23:


//--------------------- .nv.global.init           --------------------------
	.section	.nv.global.init,"aw",@progbits
.nv.global.init:
	.type		$str$2,@object
	.size		$str$2,($str$1 - $str$2)
$str$2:
        /*0000*/ 	.byte	0x0a, 0x00
	.type		$str$1,@object
	.size		$str$1,($str - $str$1)
$str$1:
        /*0002*/ 	.byte	0x25, 0x66, 0x20, 0x20, 0x20, 0x20, 0x00
	.type		$str,@object
	.size		$str,(.L_0 - $str)
$str:
        /*0009*/ 	.byte	0x76, 0x61, 0x6c, 0x75, 0x65, 0x20, 0x6f, 0x66, 0x20, 0x53, 0x43, 0x0a, 0x00
.L_0:


//--------------------- .nv.shared._Z6matmulP6__halfS0_S0_iiiff --------------------------
	.section	.nv.shared._Z6matmulP6__halfS0_S0_iiiff,"aw",@nobits
	.sectionflags	@""
	.align	16
	.zero		1024


//--------------------- .nv.shared.reserved.0     --------------------------
	.section	.nv.shared.reserved.0,"aw",@nobits
	.weak		__nv_reservedSMEM_offset_0_alias
	.size		__nv_reservedSMEM_offset_0_alias, 0, 64
	.other		__nv_reservedSMEM_offset_0_alias,@"STO_CUDA_RESERVED_SHARED STV_DEFAULT"
__nv_reservedSMEM_offset_0_alias:
	.zero		0
	.zero		64


//--------------------- .nv.constant0._Z6matmulP6__halfS0_S0_iiiff --------------------------
	.section	.nv.constant0._Z6matmulP6__halfS0_S0_iiiff,"a",@progbits
	.sectionflags	@""
	.align	4
.nv.constant0._Z6matmulP6__halfS0_S0_iiiff:
	.zero		940


//--------------------- SYMBOLS --------------------------

	.type		.nv.reservedSmem.offset0,@object
	.size		.nv.reservedSmem.offset0,0x4
	.type		.nv.reservedSmem.cap,@object
	.size		.nv.reservedSmem.cap,0x4
	.type		vprintf,@function
